def matmul_kernel(
    a_ptr,
    b_ptr,
    c_ptr,
    M,
    N,
    K,
    stride_am,
    stride_ak,
    stride_bk,
    stride_bn,
    stride_cm,
    stride_cn,
    BLOCK_M: tl.constexpr,
    BLOCK_N: tl.constexpr,
    BLOCK_K: tl.constexpr,
    GROUP_M: tl.constexpr,
):
    pid = tl.program_id(axis=0)
    num_pid_m = tl.cdiv(M, BLOCK_M)
    num_pid_n = tl.cdiv(N, BLOCK_N)
    num_pid_in_group = GROUP_M * num_pid_n
    group_id = pid // num_pid_in_group
    first_pid_m = group_id * GROUP_M
    group_size_m = min(num_pid_m - first_pid_m, GROUP_M)
    pid_m = first_pid_m + ((pid % num_pid_in_group) % group_size_m)
    pid_n = (pid % num_pid_in_group) // group_size_m

    offs_am = (pid_m * BLOCK_M + tl.arange(0, BLOCK_M)) % M
    offs_bn = (pid_n * BLOCK_N + tl.arange(0, BLOCK_N)) % N
    offs_k = tl.arange(0, BLOCK_K)
    a_ptrs = a_ptr + offs_am[:, None] * stride_am + offs_k[None, :] * stride_ak
    b_ptrs = b_ptr + offs_k[:, None] * stride_bk + offs_bn[None, :] * stride_bn

    acc = tl.zeros((BLOCK_M, BLOCK_N), dtype=tl.float32)
    for kk in range(0, tl.cdiv(K, BLOCK_K)):
        a = tl.load(a_ptrs, mask=offs_k[None, :] < K - kk * BLOCK_K, other=0.0)
        b = tl.load(b_ptrs, mask=offs_k[:, None] < K - kk * BLOCK_K, other=0.0)
        acc = tl.dot(a, b, acc)
        a_ptrs += BLOCK_K * stride_ak
        b_ptrs += BLOCK_K * stride_bk

    c = acc.to(c_ptr.dtype.element_ty)
    offs_cm = pid_m * BLOCK_M + tl.arange(0, BLOCK_M)
    offs_cn = pid_n * BLOCK_N + tl.arange(0, BLOCK_N)
    c_ptrs = c_ptr + offs_cm[:, None] * stride_cm + offs_cn[None, :] * stride_cn
    mask = (offs_cm[:, None] < M) & (offs_cn[None, :] < N)
    tl.store(c_ptrs, c, mask=mask)

# config = {"BLOCK_K": 128, "BLOCK_M": 64, "BLOCK_N": 64, "GROUP_M": 4, "arch": "sm_100", "dtype": "fp8e5m2", "num_ctas": 1, "num_stages": 3, "num_warps": 4}
# arch = sm_100


// ===== COMPILED SASS (sm_100a) =====

	.target	sm_100a

	.elftype	@"ET_EXEC"


//--------------------- .note.nv.tkinfo           --------------------------
	.section	.note.nv.tkinfo,"",@"SHT_NOTE"
	.sectionflags	@"SHF_NOTE_NV_TKINFO"
	.tkinfo
        /*0018*/ 	.word	0x00000081
        /*0030*/ 	.string	""
        /*0030*/ 	.string	"ptxas-blackwell"
        /*0030*/ 	.string	"Cuda compilation tools, release 12.9, V12.9.86"
        /*0030*/ 	.string	"Build cuda_12.9.r12.9/compiler.36037853_0"
        /*0030*/ 	.string	"-v  -suppress-debug-info  -lineinfo  -arch sm_100a "



//--------------------- .note.nv.cuver            --------------------------
	.section	.note.nv.cuver,"",@"SHT_NOTE"
	.sectionflags	@"SHF_NOTE_NV_CUVER"
        /*0018*/ 	.short	0x0001
        /*001a*/ 	.short	0x0064
        /*001c*/ 	.short	0x0001
        /*001e*/ 	.short	0x0000
        /*0020*/ 	.short	0x0001
        /*0022*/ 	.short	0x0000


//--------------------- .nv.info                  --------------------------
	.section	.nv.info,"",@"SHT_CUDA_INFO"
	.align	4


	//----- nvinfo : EIATTR_REGCOUNT
	.align		4
        /*0000*/ 	.byte	0x04, 0x2f
        /*0002*/ 	.short	(.L_4 - .L_3)
	.align		4
.L_3:
        /*0004*/ 	.word	index@(matmul_kernel)
        /*0008*/ 	.word	0x000000ff


	//----- nvinfo : EIATTR_FRAME_SIZE
	.align		4
.L_4:
        /*000c*/ 	.byte	0x04, 0x11
        /*000e*/ 	.short	(.L_6 - .L_5)
	.align		4
.L_5:
        /*0010*/ 	.word	index@($__internal_2_$__cuda_sm10x_tcgen05_guardrail_trap_unallocated_columns_being_dealloced)
        /*0014*/ 	.word	0x000001c8


	//----- nvinfo : EIATTR_FRAME_SIZE
	.align		4
.L_6:
        /*0018*/ 	.byte	0x04, 0x11
        /*001a*/ 	.short	(.L_8 - .L_7)
	.align		4
.L_7:
        /*001c*/ 	.word	index@($__internal_1_$__cuda_sm10x_tcgen05_guardrail_trap_phase_invalid_during_alloc)
        /*0020*/ 	.word	0x000001c8


	//----- nvinfo : EIATTR_FRAME_SIZE
	.align		4
.L_8:
        /*0024*/ 	.byte	0x04, 0x11
        /*0026*/ 	.short	(.L_10 - .L_9)
	.align		4
.L_9:
        /*0028*/ 	.word	index@($__internal_0_$__cuda_sm10x_tcgen05_guardrail_trap_col_being_dealloced_not_returned_by_alloc)
        /*002c*/ 	.word	0x000001c8


	//----- nvinfo : EIATTR_FRAME_SIZE
	.align		4
.L_10:
        /*0030*/ 	.byte	0x04, 0x11
        /*0032*/ 	.short	(.L_12 - .L_11)
	.align		4
.L_11:
        /*0034*/ 	.word	index@(matmul_kernel)
        /*0038*/ 	.word	0x000001c8


	//----- nvinfo : EIATTR_MIN_STACK_SIZE
	.align		4
.L_12:
        /*003c*/ 	.byte	0x04, 0x12
        /*003e*/ 	.short	(.L_14 - .L_13)
	.align		4
.L_13:
        /*0040*/ 	.word	index@(matmul_kernel)
        /*0044*/ 	.word	0x000001c8
.L_14:


//--------------------- .nv.info.matmul_kernel    --------------------------
	.section	.nv.info.matmul_kernel,"",@"SHT_CUDA_INFO"
	.sectionflags	@""
	.align	4


	//----- nvinfo : EIATTR_CUDA_API_VERSION
	.align		4
        /*0000*/ 	.byte	0x04, 0x37
        /*0002*/ 	.short	(.L_16 - .L_15)
.L_15:
        /*0004*/ 	.word	0x00000081


	//----- nvinfo : EIATTR_KPARAM_INFO
	.align		4
.L_16:
        /*0008*/ 	.byte	0x04, 0x17
        /*000a*/ 	.short	(.L_18 - .L_17)
.L_17:
        /*000c*/ 	.word	0x00000000
        /*0010*/ 	.short	0x000d
        /*0012*/ 	.short	0x0048
        /*0014*/ 	.byte	0x00, 0xf4, 0x21, 0x00


	//----- nvinfo : EIATTR_KPARAM_INFO
	.align		4
.L_18:
        /*0018*/ 	.byte	0x04, 0x17
        /*001a*/ 	.short	(.L_20 - .L_19)
.L_19:
        /*001c*/ 	.word	0x00000000
        /*0020*/ 	.short	0x000c
        /*0022*/ 	.short	0x0040
        /*0024*/ 	.byte	0x00, 0xf4, 0x21, 0x00


	//----- nvinfo : EIATTR_KPARAM_INFO
	.align		4
.L_20:
        /*0028*/ 	.byte	0x04, 0x17
        /*002a*/ 	.short	(.L_22 - .L_21)
.L_21:
        /*002c*/ 	.word	0x00000000
        /*0030*/ 	.short	0x000b
        /*0032*/ 	.short	0x0038
        /*0034*/ 	.byte	0x00, 0xf0, 0x11, 0x00


	//----- nvinfo : EIATTR_KPARAM_INFO
	.align		4
.L_22:
        /*0038*/ 	.byte	0x04, 0x17
        /*003a*/ 	.short	(.L_24 - .L_23)
.L_23:
        /*003c*/ 	.word	0x00000000
        /*0040*/ 	.short	0x000a
        /*0042*/ 	.short	0x0034
        /*0044*/ 	.byte	0x00, 0xf0, 0x11, 0x00


	//----- nvinfo : EIATTR_KPARAM_INFO
	.align		4
.L_24:
        /*0048*/ 	.byte	0x04, 0x17
        /*004a*/ 	.short	(.L_26 - .L_25)
.L_25:
        /*004c*/ 	.word	0x00000000
        /*0050*/ 	.short	0x0009
        /*0052*/ 	.short	0x0030
        /*0054*/ 	.byte	0x00, 0xf0, 0x11, 0x00


	//----- nvinfo : EIATTR_KPARAM_INFO
	.align		4
.L_26:
        /*0058*/ 	.byte	0x04, 0x17
        /*005a*/ 	.short	(.L_28 - .L_27)
.L_27:
        /*005c*/ 	.word	0x00000000
        /*0060*/ 	.short	0x0008
        /*0062*/ 	.short	0x002c
        /*0064*/ 	.byte	0x00, 0xf0, 0x11, 0x00


	//----- nvinfo : EIATTR_KPARAM_INFO
	.align		4
.L_28:
        /*0068*/ 	.byte	0x04, 0x17
        /*006a*/ 	.short	(.L_30 - .L_29)
.L_29:
        /*006c*/ 	.word	0x00000000
        /*0070*/ 	.short	0x0007
        /*0072*/ 	.short	0x0028
        /*0074*/ 	.byte	0x00, 0xf0, 0x11, 0x00


	//----- nvinfo : EIATTR_KPARAM_INFO
	.align		4
.L_30:
        /*0078*/ 	.byte	0x04, 0x17
        /*007a*/ 	.short	(.L_32 - .L_31)
.L_31:
        /*007c*/ 	.word	0x00000000
        /*0080*/ 	.short	0x0006
        /*0082*/ 	.short	0x0024
        /*0084*/ 	.byte	0x00, 0xf0, 0x11, 0x00


	//----- nvinfo : EIATTR_KPARAM_INFO
	.align		4
.L_32:
        /*0088*/ 	.byte	0x04, 0x17
        /*008a*/ 	.short	(.L_34 - .L_33)
.L_33:
        /*008c*/ 	.word	0x00000000
        /*0090*/ 	.short	0x0005
        /*0092*/ 	.short	0x0020
        /*0094*/ 	.byte	0x00, 0xf0, 0x11, 0x00


	//----- nvinfo : EIATTR_KPARAM_INFO
	.align		4
.L_34:
        /*0098*/ 	.byte	0x04, 0x17
        /*009a*/ 	.short	(.L_36 - .L_35)
.L_35:
        /*009c*/ 	.word	0x00000000
        /*00a0*/ 	.short	0x0004
        /*00a2*/ 	.short	0x001c
        /*00a4*/ 	.byte	0x00, 0xf0, 0x11, 0x00


	//----- nvinfo : EIATTR_KPARAM_INFO
	.align		4
.L_36:
        /*00a8*/ 	.byte	0x04, 0x17
        /*00aa*/ 	.short	(.L_38 - .L_37)
.L_37:
        /*00ac*/ 	.word	0x00000000
        /*00b0*/ 	.short	0x0003
        /*00b2*/ 	.short	0x0018
        /*00b4*/ 	.byte	0x00, 0xf0, 0x11, 0x00


	//----- nvinfo : EIATTR_KPARAM_INFO
	.align		4
.L_38:
        /*00b8*/ 	.byte	0x04, 0x17
        /*00ba*/ 	.short	(.L_40 - .L_39)
.L_39:
        /*00bc*/ 	.word	0x00000000
        /*00c0*/ 	.short	0x0002
        /*00c2*/ 	.short	0x0010
        /*00c4*/ 	.byte	0x00, 0xf4, 0x21, 0x00


	//----- nvinfo : EIATTR_KPARAM_INFO
	.align		4
.L_40:
        /*00c8*/ 	.byte	0x04, 0x17
        /*00ca*/ 	.short	(.L_42 - .L_41)
.L_41:
        /*00cc*/ 	.word	0x00000000
        /*00d0*/ 	.short	0x0001
        /*00d2*/ 	.short	0x0008
        /*00d4*/ 	.byte	0x00, 0xf4, 0x21, 0x00


	//----- nvinfo : EIATTR_KPARAM_INFO
	.align		4
.L_42:
        /*00d8*/ 	.byte	0x04, 0x17
        /*00da*/ 	.short	(.L_44 - .L_43)
.L_43:
        /*00dc*/ 	.word	0x00000000
        /*00e0*/ 	.short	0x0000
        /*00e2*/ 	.short	0x0000
        /*00e4*/ 	.byte	0x00, 0xf4, 0x21, 0x00


	//----- nvinfo : EIATTR_AT_ENTRY_FRAGMENTS
	.align		4
.L_44:
        /*00e8*/ 	.byte	0x04, 0x4f
        /*00ea*/ 	.short	(.L_46 - .L_45)


	//   ....[0]....
.L_45:
        /*00ec*/ 	.word	0x00000004


	//----- nvinfo : EIATTR_RESERVED_SMEM_USED
	.align		4
.L_46:
        /*00f0*/ 	.byte	0x01, 0x41
	.zero		2


	//----- nvinfo : EIATTR_SPARSE_MMA_MASK
	.align		4
        /*00f4*/ 	.byte	0x03, 0x50
        /*00f6*/ 	.short	0x0000


	//----- nvinfo : EIATTR_TCGEN05_1CTA_USED
	.align		4
        /*00f8*/ 	.byte	0x01, 0x51
	.zero		2


	//----- nvinfo : EIATTR_MAXREG_COUNT
	.align		4
        /*00fc*/ 	.byte	0x03, 0x1b
        /*00fe*/ 	.short	0x00ff


	//----- nvinfo : EIATTR_NUM_BARRIERS
	.align		4
        /*0100*/ 	.byte	0x02, 0x4c
        /*0102*/ 	.byte	0x01
	.zero		1


	//----- nvinfo : EIATTR_ANNOTATIONS
	.align		4
        /*0104*/ 	.byte	0x04, 0x55
        /*0106*/ 	.short	(.L_48 - .L_47)


	//   ....[0]....
.L_47:
        /*0108*/ 	.word	0x00000001
        /*010c*/ 	.byte	0xd0, 0x0b, 0x00, 0x00, 0x01, 0x00, 0x00, 0x00, 0xf0, 0x1a, 0x00, 0x00, 0x01, 0x00, 0x00, 0x00
        /* <DEDUP_REMOVED lines=200> */
        /*0d9c*/ 	.byte	0x10, 0xf3, 0x00, 0x00, 0x01, 0x00, 0x00, 0x00, 0x60, 0xfb, 0x00, 0x00


	//----- nvinfo : EIATTR_INT_WARP_WIDE_INSTR_OFFSETS
	.align		4
.L_48:
        /*0da8*/ 	.byte	0x04, 0x31
        /*0daa*/ 	.short	(.L_50 - .L_49)


	//   ....[0]....
.L_49:
        /*0dac*/ 	.word	0x00001d40


	//   ....[1]....
        /*0db0*/ 	.word	0x00001d50


	//   ....[2]....
        /*0db4*/ 	.word	0x00006940


	//   ....[3]....
        /*0db8*/ 	.word	0x000112f0


	//   ....[4]....
        /*0dbc*/ 	.word	0x00011340


	//----- nvinfo : EIATTR_COOP_GROUP_MASK_REGIDS
	.align		4
.L_50:
        /*0dc0*/ 	.byte	0x04, 0x29
        /*0dc2*/ 	.short	(.L_52 - .L_51)


	//   ....[0]....
.L_51:
        /*0dc4*/ 	.word	0xffffffff


	//   ....[1]....
        /*0dc8*/ 	.word	0xffffffff


	//   ....[2]....
        /*0dcc*/ 	.word	0xffffffff


	//   ....[3]....
        /*0dd0*/ 	.word	0xffffffff


	//----- nvinfo : EIATTR_COOP_GROUP_INSTR_OFFSETS
	.align		4
.L_52:
        /*0dd4*/ 	.byte	0x04, 0x28
        /*0dd6*/ 	.short	(.L_54 - .L_53)


	//   ....[0]....
.L_53:
        /*0dd8*/ 	.word	0x00000080


	//   ....[1]....
        /*0ddc*/ 	.word	0x00000340


	//   ....[2]....
        /*0de0*/ 	.word	0x00011180


	//   ....[3]....
        /*0de4*/ 	.word	0x000113f0


	//----- nvinfo : EIATTR_VRC_CTA_INIT_COUNT
	.align		4
.L_54:
        /*0de8*/ 	.byte	0x02, 0x4a
        /*0dea*/ 	.byte	0x80
	.zero		1


	//----- nvinfo : EIATTR_MBARRIER_INSTR_OFFSETS
	.align		4
        /*0dec*/ 	.byte	0x04, 0x39
        /*0dee*/ 	.short	(.L_56 - .L_55)


	//   ....[0]....
.L_55:
        /*0df0*/ 	.word	0x00001f10
        /*0df4*/ 	.word	0x000000ff
        /*0df8*/ 	.word	0x00000000
        /*0dfc*/ 	.short	0x0100
        /*0dfe*/ 	.byte	0x06
	.zero		1


	//   ....[1]....
        /*0e00*/ 	.word	0x00006980
        /*0e04*/ 	.word	0x000000ff
        /*0e08*/ 	.word	0x00008008
        /*0e0c*/ 	.short	0x0100
        /*0e0e*/ 	.byte	0x09
	.zero		1


	//   ....[2]....
        /*0e10*/ 	.word	0x0000b5d0
        /*0e14*/ 	.word	0x000000ff
        /*0e18*/ 	.word	0x00000000
        /*0e1c*/ 	.short	0x010a
        /*0e1e*/ 	.byte	0x06
	.zero		1


	//   ....[3]....
        /*0e20*/ 	.word	0x0000fb40
        /*0e24*/ 	.word	0x000000ff
        /*0e28*/ 	.word	0x00000000
        /*0e2c*/ 	.short	0x010a
        /*0e2e*/ 	.byte	0x06
	.zero		1


	//   ....[4]....
        /*0e30*/ 	.word	0x0000fbe0
        /*0e34*/ 	.word	0x000000ff
        /*0e38*/ 	.word	0x00008000
        /*0e3c*/ 	.short	0x0108
        /*0e3e*/ 	.byte	0x09
	.zero		1


	//   ....[5]....
        /*0e40*/ 	.word	0x0000fc80
        /*0e44*/ 	.word	0x000000ff
        /*0e48*/ 	.word	0x00008008
        /*0e4c*/ 	.short	0x0108
        /*0e4e*/ 	.byte	0x09
	.zero		1


	//   ....[6]....
        /*0e50*/ 	.word	0x00011410
        /*0e54*/ 	.word	0x000000ff
        /*0e58*/ 	.word	0x00000000
        /*0e5c*/ 	.short	0x010a
        /*0e5e*/ 	.byte	0x06
	.zero		1


	//   ....[7]....
        /*0e60*/ 	.word	0x00011440
        /*0e64*/ 	.word	0x000000ff
        /*0e68*/ 	.word	0x00000000
        /*0e6c*/ 	.short	0x010a
        /*0e6e*/ 	.byte	0x06
	.zero		1


	//----- nvinfo : EIATTR_NUM_MBARRIERS
	.align		4
.L_56:
        /*0e70*/ 	.byte	0x03, 0x38
        /*0e72*/ 	.short	0x0002


	//----- nvinfo : EIATTR_EXIT_INSTR_OFFSETS
	.align		4
        /*0e74*/ 	.byte	0x04, 0x1c
        /*0e76*/ 	.short	(.L_58 - .L_57)


	//   ....[0]....
.L_57:
        /*0e78*/ 	.word	0x00011400


	//----- nvinfo : EIATTR_REQNTID
	.align		4
.L_58:
        /*0e7c*/ 	.byte	0x04, 0x10
        /*0e7e*/ 	.short	(.L_60 - .L_59)
.L_59:
        /*0e80*/ 	.word	0x00000080
        /*0e84*/ 	.word	0x00000001
        /*0e88*/ 	.word	0x00000001


	//----- nvinfo : EIATTR_CRS_STACK_SIZE
	.align		4
.L_60:
        /*0e8c*/ 	.byte	0x04, 0x1e
        /*0e8e*/ 	.short	(.L_62 - .L_61)
.L_61:
        /*0e90*/ 	.word	0x00000000


	//----- nvinfo : EIATTR_CBANK_PARAM_SIZE
	.align		4
.L_62:
        /*0e94*/ 	.byte	0x03, 0x19
        /*0e96*/ 	.short	0x0050


	//----- nvinfo : EIATTR_PARAM_CBANK
	.align		4
        /*0e98*/ 	.byte	0x04, 0x0a
        /*0e9a*/ 	.short	(.L_64 - .L_63)
	.align		4
.L_63:
        /*0e9c*/ 	.word	index@(.nv.constant0.matmul_kernel)
        /*0ea0*/ 	.short	0x0380
        /*0ea2*/ 	.short	0x0050


	//----- nvinfo : EIATTR_SW_WAR
	.align		4
.L_64:
        /*0ea4*/ 	.byte	0x04, 0x36
        /*0ea6*/ 	.short	(.L_66 - .L_65)
.L_65:
        /*0ea8*/ 	.word	0x00000008
.L_66:


//--------------------- .nv.compat                --------------------------
	.section	.nv.compat,"",@"SHT_CUDA_COMPAT_INFO"
	.align	4
        /*0000*/ 	.byte	0x02, 0x02, 0x02, 0x00, 0x02, 0x05, 0x05, 0x00, 0x02, 0x03, 0x00, 0x00, 0x02, 0x06, 0x01, 0x00


//--------------------- .nv.callgraph             --------------------------
	.section	.nv.callgraph,"",@"SHT_CUDA_CALLGRAPH"
	.align	4
	.sectionentsize	8
	.align		4
        /*0000*/ 	.word	0x00000000
	.align		4
        /*0004*/ 	.word	0xffffffff
	.align		4
        /*0008*/ 	.word	0x00000000
	.align		4
        /*000c*/ 	.word	0xfffffffe
	.align		4
        /*0010*/ 	.word	0x00000000
	.align		4
        /*0014*/ 	.word	0xfffffffd
	.align		4
        /*0018*/ 	.word	0x00000000
	.align		4
        /*001c*/ 	.word	0xfffffffc


//--------------------- .text.matmul_kernel       --------------------------
	.section	.text.matmul_kernel,"ax",@progbits
	.align	128
        .global         matmul_kernel
        .type           matmul_kernel,@function
        .size           matmul_kernel,(.L_x_20 - matmul_kernel)
        .other          matmul_kernel,@"STO_CUDA_ENTRY STV_DEFAULT"
matmul_kernel:
.text.matmul_kernel:
[----:B------:R-:W0:Y:S01]  /*0000*/  LDC R1, c[0x0][0x37c] ;  /* 0x0000df00ff017b82 */ /* 0x000e220000000800 */
[----:B------:R-:W1:Y:S01]  /*0010*/  S2R R0, SR_TID.X ;  /* 0x0000000000007919 */ /* 0x000e620000002100 */
[----:B0-----:R-:W-:Y:S01]  /*0020*/  VIADD R1, R1, 0xfffffe38 ;  /* 0xfffffe3801017836 */ /* 0x001fe20000000000 */
[----:B------:R-:W0:Y:S01]  /*0030*/  LDCU.64 UR20, c[0x0][0x358] ;  /* 0x00006b00ff1477ac */ /* 0x000e220008000a00 */
[----:B-1----:R-:W-:-:S13]  /*0040*/  ISETP.GE.U32.AND P0, PT, R0, 0x20, PT ;  /* 0x000000200000780c */ /* 0x002fda0003f06070 */
[----:B------:R-:W-:Y:S02]  /*0050*/  VOTEU.ANY UP0, P0 ;  /* 0x0000000000ff7886 */ /* 0x000fe40000000100 */
[----:B------:R-:W-:Y:S05]  /*0060*/  BRA.U UP0, `(.L_x_0) ;  /* 0x0000000100b87547 */ /* 0x000fea000b800000 */
[----:B------:R-:W1:Y:S01]  /*0070*/  S2UR UR6, SR_CgaCtaId ;  /* 0x00000000000679c3 */ /* 0x000e620000008800 */
[----:B------:R-:W-:Y:S01]  /*0080*/  NOP ;  /* 0x0000000000007918 */ /* 0x000fe20000000000 */
[----:B------:R-:W-:Y:S02]  /*0090*/  UMOV UR4, 0x40 ;  /* 0x0000004000047882 */ /* 0x000fe40000000000 */
[----:B-1----:R-:W-:-:S09]  /*00a0*/  ULEA UR4, UR6, UR4, 0x18 ;  /* 0x0000000406047291 */ /* 0x002fd2000f8ec0ff */
[----:B------:R-:W1:Y:S01]  /*00b0*/  LDS.U8 R0, [UR4] ;  /* 0x00000004ff007984 */ /* 0x000e620008000000 */
[----:B------:R-:W-:Y:S02]  /*00c0*/  UMOV UR4, 0x400 ;  /* 0x0000040000047882 */ /* 0x000fe40000000000 */
[----:B------:R-:W-:Y:S01]  /*00d0*/  ULEA UR4, UR6, UR4, 0x18 ;  /* 0x0000000406047291 */ /* 0x000fe2000f8ec0ff */
[----:B-1----:R-:W-:-:S13]  /*00e0*/  ISETP.NE.AND P0, PT, R0, RZ, PT ;  /* 0x000000ff0000720c */ /* 0x002fda0003f05270 */
[----:B------:R-:W-:Y:S05]  /*00f0*/  @P0 BRA `(.L_x_1) ;  /* 0x00000000007c0947 */ /* 0x000fea0003800000 */
[----:B------:R-:W-:-:S13]  /*0100*/  ELECT P0, URZ, PT ;  /* 0x0000000000ff782f */ /* 0x000fda0003800000 */
[----:B------:R-:W-:Y:S05]  /*0110*/  @!P0 BRA `(.L_x_2) ;  /* 0x0000000000848947 */ /* 0x000fea0003800000 */
[----:B------:R-:W-:Y:S01]  /*0120*/  UMOV UR5, 0x2 ;  /* 0x0000000200057882 */ /* 0x000fe20000000000 */
[----:B------:R-:W-:Y:S02]  /*0130*/  IMAD.MOV.U32 R4, RZ, RZ, 0x1 ;  /* 0x00000001ff047424 */ /* 0x000fe400078e00ff */
[----:B------:R-:W-:Y:S02]  /*0140*/  IMAD.MOV.U32 R5, RZ, RZ, 0x3 ;  /* 0x00000003ff057424 */ /* 0x000fe400078e00ff */
[----:B------:R-:W-:Y:S04]  /*0150*/  DEPBAR.LE SB1, 0x36 ;  /* 0x00009d800000791a */ /* 0x000fe80000000000 */
[----:B------:R-:W1:Y:S02]  /*0160*/  UTCATOMSWS.FIND_AND_SET.ALIGN UP1, UR5, UR5 ;  /* 0x00000005000575e3 */ /* 0x000e640008020800 */
[----:B-1----:R-:W-:-:S04]  /*0170*/  PLOP3.LUT P0, PT, PT, PT, UP1, 0x80, 0x8 ;  /* 0x000000000008781c */ /* 0x002fc80003f0f018 */
[----:B------:R-:W-:-:S04]  /*0180*/  SEL R0, RZ, 0xffffffff, !P0 ;  /* 0xffffffffff007807 */ /* 0x000fc80004000000 */
[----:B------:R-:W-:Y:S01]  /*0190*/  ISETP.NE.AND P0, PT, R0, RZ, PT ;  /* 0x000000ff0000720c */ /* 0x000fe20003f05270 */
[----:B------:R-:W-:-:S12]  /*01a0*/  IMAD.U32 R0, RZ, RZ, UR5 ;  /* 0x00000005ff007e24 */ /* 0x000fd8000f8e00ff */
[----:B------:R-:W-:Y:S05]  /*01b0*/  @P0 BRA `(.L_x_3) ;  /* 0x0000000000240947 */ /* 0x000fea0003800000 */
.L_x_4:
[----:B------:R-:W-:Y:S05]  /*01c0*/  NANOSLEEP 0x64 ;  /* 0x000000640000795d */ /* 0x000fea0003800000 */
[----:B------:R-:W-:-:S05]  /*01d0*/  UMOV UR5, 0x2 ;  /* 0x0000000200057882 */ /* 0x000fca0000000000 */
[----:B------:R-:W-:Y:S04]  /*01e0*/  DEPBAR.LE SB1, 0x36 ;  /* 0x00009d800000791a */ /* 0x000fe80000000000 */
[----:B------:R-:W1:Y:S02]  /*01f0*/  UTCATOMSWS.FIND_AND_SET.ALIGN UP1, UR5, UR5 ;  /* 0x00000005000575e3 */ /* 0x000e640008020800 */
[----:B-1----:R-:W-:-:S04]  /*0200*/  PLOP3.LUT P0, PT, PT, PT, UP1, 0x80, 0x8 ;  /* 0x000000000008781c */ /* 0x002fc80003f0f018 */
[----:B------:R-:W-:-:S04]  /*0210*/  SEL R0, RZ, 0xffffffff, !P0 ;  /* 0xffffffffff007807 */ /* 0x000fc80004000000 */
[----:B------:R-:W-:Y:S01]  /*0220*/  ISETP.NE.AND P0, PT, R0, RZ, PT ;  /* 0x000000ff0000720c */ /* 0x000fe20003f05270 */
[----:B------:R-:W-:-:S12]  /*0230*/  IMAD.U32 R0, RZ, RZ, UR5 ;  /* 0x00000005ff007e24 */ /* 0x000fd8000f8e00ff */
[----:B------:R-:W-:Y:S05]  /*0240*/  @!P0 BRA `(.L_x_4) ;  /* 0xfffffffc00dc8947 */ /* 0x000fea000383ffff */
.L_x_3:
[C---:B------:R-:W-:Y:S01]  /*0250*/  VIADD R3, R0.reuse, 0x10 ;  /* 0x0000001000037836 */ /* 0x040fe20000000000 */
[----:B------:R-:W-:Y:S01]  /*0260*/  UMOV UR5, 0x50 ;  /* 0x0000005000057882 */ /* 0x000fe20000000000 */
[----:B------:R-:W-:Y:S01]  /*0270*/  SHF.L.U32 R2, R5, R0, RZ ;  /* 0x0000000005027219 */ /* 0x000fe200000006ff */
[----:B------:R-:W-:Y:S01]  /*0280*/  ULEA UR5, UR6, UR5, 0x18 ;  /* 0x0000000506057291 */ /* 0x000fe2000f8ec0ff */
[----:B------:R-:W-:Y:S01]  /*0290*/  IMAD.SHL.U32 R0, R0, 0x20, RZ ;  /* 0x0000002000007824 */ /* 0x000fe200078e00ff */
[----:B------:R-:W-:-:S04]  /*02a0*/  SHF.L.U32 R3, R4, R3, RZ ;  /* 0x0000000304037219 */ /* 0x000fc800000006ff */
[----:B------:R-:W-:-:S05]  /*02b0*/  LOP3.LUT R2, R3, R2, RZ, 0xfc, !PT ;  /* 0x0000000203027212 */ /* 0x000fca00078efcff */
[----:B------:R1:W-:Y:S04]  /*02c0*/  ATOMS.OR RZ, [UR5], R2 ;  /* 0x00000002ffff798c */ /* 0x0003e8000b000005 */
[----:B------:R1:W-:Y:S01]  /*02d0*/  STS [UR4], R0 ;  /* 0x00000000ff007988 */ /* 0x0003e20008000804 */
[----:B------:R-:W-:Y:S05]  /*02e0*/  BRA `(.L_x_2) ;  /* 0x0000000000107947 */ /* 0x000fea0003800000 */
.L_x_1:
[----:B------:R-:W-:Y:S01]  /*02f0*/  IMAD.MOV.U32 R0, RZ, RZ, -0x1 ;  /* 0xffffffffff007424 */ /* 0x000fe200078e00ff */
[----:B------:R-:W-:-:S04]  /*0300*/  MOV R2, 0x330 ;  /* 0x0000033000027802 */ /* 0x000fc80000000f00 */
[----:B------:R1:W-:Y:S03]  /*0310*/  STS [UR4], R0 ;  /* 0x00000000ff007988 */ /* 0x0003e60008000804 */
[----:B01----:R-:W-:Y:S05]  /*0320*/  CALL.REL.NOINC `($__internal_1_$__cuda_sm10x_tcgen05_guardrail_trap_phase_invalid_during_alloc) ;  /* 0x00000110005c7944 */ /* 0x003fea0003c00000 */
.L_x_2:
[----:B------:R-:W-:Y:S05]  /*0330*/  WARPSYNC.ALL ;  /* 0x0000000000007948 */ /* 0x000fea0003800000 */
[----:B------:R-:W-:Y:S01]  /*0340*/  NOP ;  /* 0x0000000000007918 */ /* 0x000fe20000000000 */
.L_x_0:
[----:B------:R-:W2:Y:S01]  /*0350*/  LDC.64 R100, c[0x0][0x398] ;  /* 0x0000e600ff647b82 */ /* 0x000ea20000000a00 */
[----:B------:R-:W3:Y:S01]  /*0360*/  S2R R5, SR_CTAID.X ;  /* 0x0000000000057919 */ /* 0x000ee20000002500 */
[----:B------:R-:W-:Y:S01]  /*0370*/  UMOV UR9, 0x400 ;  /* 0x0000040000097882 */ /* 0x000fe20000000000 */
[----:B------:R-:W4:Y:S01]  /*0380*/  LDCU UR22, c[0x0][0x3a0] ;  /* 0x00007400ff1677ac */ /* 0x000f220008000800 */
[----:B------:R-:W5:Y:S01]  /*0390*/  S2R R13, SR_TID.X ;  /* 0x00000000000d7919 */ /* 0x000f620000002100 */
[----:B------:R-:W1:Y:S03]  /*03a0*/  LDCU.64 UR12, c[0x0][0x3a8] ;  /* 0x00007500ff0c77ac */ /* 0x000e660008000a00 */
[----:B------:R-:W0:Y:S01]  /*03b0*/  S2UR UR5, SR_CgaCtaId ;  /* 0x00000000000579c3 */ /* 0x000e220000008800 */
[----:B------:R-:W0:Y:S01]  /*03c0*/  LDCU UR14, c[0x0][0x3a4] ;  /* 0x00007480ff0e77ac */ /* 0x000e220008000800 */
[----:B------:R-:W-:Y:S01]  /*03d0*/  UMOV UR7, 0x1 ;  /* 0x0000000100077882 */ /* 0x000fe20000000000 */
[----:B------:R-:W0:Y:S01]  /*03e0*/  LDCU.128 UR16, c[0x0][0x380] ;  /* 0x00007000ff1077ac */ /* 0x000e220008000c00 */
[----:B----4-:R-:W-:Y:S01]  /*03f0*/  UIADD3 UR24, UPT, UPT, UR22, 0x7f, URZ ;  /* 0x0000007f16187890 */ /* 0x010fe2000fffe0ff */
[----:B-12---:R-:W-:Y:S01]  /*0400*/  VIADD R0, R101, 0x3f ;  /* 0x0000003f65007836 */ /* 0x006fe20000000000 */
[----:B------:R-:W-:-:S02]  /*0410*/  IABS R77, R101 ;  /* 0x00000065004d7213 */ /* 0x000fc40000000000 */
[----:B------:R-:W-:Y:S01]  /*0420*/  UISETP.GT.AND UP1, UPT, UR24, 0x7f, UPT ;  /* 0x0000007f1800788c */ /* 0x000fe2000bf24270 */
[----:B------:R-:W-:Y:S01]  /*0430*/  IMAD.U32 R32, RZ, RZ, UR12 ;  /* 0x0000000cff207e24 */ /* 0x000fe2000f8e00ff */
[----:B------:R-:W-:Y:S01]  /*0440*/  SHF.R.S32.HI R3, RZ, 0x1f, R0 ;  /* 0x0000001fff037819 */ /* 0x000fe20000011400 */
[----:B------:R-:W-:Y:S01]  /*0450*/  IMAD.U32 R59, RZ, RZ, UR12 ;  /* 0x0000000cff3b7e24 */ /* 0x000fe2000f8e00ff */
[----:B0-----:R-:W-:Y:S02]  /*0460*/  ULEA UR9, UR5, UR9, 0x18 ;  /* 0x0000000905097291 */ /* 0x001fe4000f8ec0ff */
[----:B------:R-:W-:Y:S01]  /*0470*/  LEA.HI R3, R3, R0, RZ, 0x6 ;  /* 0x0000000003037211 */ /* 0x000fe200078f30ff */
[----:B------:R-:W-:Y:S01]  /*0480*/  BAR.SYNC.DEFER_BLOCKING 0x0 ;  /* 0x0000000000007b1d */ /* 0x000fe20000010000 */
[----:B---3--:R-:W-:Y:S01]  /*0490*/  IABS R8, R5 ;  /* 0x0000000500087213 */ /* 0x008fe20000000000 */
[----:B------:R-:W-:Y:S01]  /*04a0*/  UIADD3 UR6, UPT, UPT, UR9, 0x8000, URZ ;  /* 0x0000800009067890 */ /* 0x000fe2000fffe0ff */
[----:B------:R-:W-:-:S05]  /*04b0*/  SHF.R.S32.HI R3, RZ, 0x6, R3 ;  /* 0x00000006ff037819 */ /* 0x000fca0000011403 */
[----:B------:R-:W-:-:S05]  /*04c0*/  IMAD.SHL.U32 R4, R3, 0x4, RZ ;  /* 0x0000000403047824 */ /* 0x000fca00078e00ff */
[-C--:B------:R-:W-:Y:S02]  /*04d0*/  IABS R7, R4.reuse ;  /* 0x0000000400077213 */ /* 0x080fe40000000000 */
[----:B------:R-:W-:Y:S02]  /*04e0*/  IABS R10, R4 ;  /* 0x00000004000a7213 */ /* 0x000fe40000000000 */
[----:B------:R-:W0:Y:S01]  /*04f0*/  I2F.RP R0, R7 ;  /* 0x0000000700007306 */ /* 0x000e220000209400 */
[----:B------:R-:W1:Y:S07]  /*0500*/  LDS R11, [UR9] ;  /* 0x00000009ff0b7984 */ /* 0x000e6e0008000800 */
[----:B0-----:R-:W0:Y:S02]  /*0510*/  MUFU.RCP R0, R0 ;  /* 0x0000000000007308 */ /* 0x001e240000001000 */
[----:B0-----:R-:W-:-:S02]  /*0520*/  VIADD R2, R0, 0xffffffe ;  /* 0x0ffffffe00027836 */ /* 0x001fc40000000000 */
[----:B------:R-:W-:-:S04]  /*0530*/  IMAD.MOV R0, RZ, RZ, -R10 ;  /* 0x000000ffff007224 */ /* 0x000fc800078e0a0a */
[----:B------:R0:W2:Y:S02]  /*0540*/  F2I.FTZ.U32.TRUNC.NTZ R3, R2 ;  /* 0x0000000200037305 */ /* 0x0000a4000021f000 */
[----:B0-----:R-:W-:Y:S01]  /*0550*/  IMAD.MOV.U32 R2, RZ, RZ, RZ ;  /* 0x000000ffff027224 */ /* 0x001fe200078e00ff */
[----:B-1----:R-:W-:Y:S01]  /*0560*/  R2UR UR8, R11 ;  /* 0x000000000b0872ca */ /* 0x002fe200000e0000 */
[----:B--2---:R-:W-:-:S04]  /*0570*/  IMAD.MOV R6, RZ, RZ, -R3 ;  /* 0x000000ffff067224 */ /* 0x004fc800078e0a03 */
[----:B------:R-:W-:Y:S02]  /*0580*/  IMAD R9, R6, R7, RZ ;  /* 0x0000000706097224 */ /* 0x000fe400078e02ff */
[----:B------:R-:W-:Y:S02]  /*0590*/  IMAD.MOV.U32 R6, RZ, RZ, R8 ;  /* 0x000000ffff067224 */ /* 0x000fe400078e0008 */
[----:B------:R-:W-:-:S06]  /*05a0*/  IMAD.HI.U32 R3, R3, R9, R2 ;  /* 0x0000000903037227 */ /* 0x000fcc00078e0002 */
[----:B------:R-:W-:-:S04]  /*05b0*/  IMAD.HI.U32 R3, R3, R6, RZ ;  /* 0x0000000603037227 */ /* 0x000fc800078e00ff */
[----:B------:R-:W-:Y:S01]  /*05c0*/  IMAD R0, R3, R0, R6 ;  /* 0x0000000003007224 */ /* 0x000fe200078e0206 */
[----:B------:R-:W-:Y:S04]  /*05d0*/  BAR.SYNC.DEFER_BLOCKING 0x0 ;  /* 0x0000000000007b1d */ /* 0x000fe80000010000 */
[----:B------:R-:W-:-:S13]  /*05e0*/  ISETP.GT.U32.AND P1, PT, R7, R0, PT ;  /* 0x000000000700720c */ /* 0x000fda0003f24070 */
[----:B------:R-:W-:Y:S02]  /*05f0*/  @!P1 IMAD.IADD R0, R0, 0x1, -R7 ;  /* 0x0000000100009824 */ /* 0x000fe400078e0a07 */
[----:B------:R-:W-:Y:S01]  /*0600*/  @!P1 VIADD R3, R3, 0x1 ;  /* 0x0000000103039836 */ /* 0x000fe20000000000 */
[----:B------:R-:W-:Y:S02]  /*0610*/  ISETP.NE.AND P1, PT, R4, RZ, PT ;  /* 0x000000ff0400720c */ /* 0x000fe40003f25270 */
[----:B------:R-:W-:Y:S02]  /*0620*/  ISETP.GE.U32.AND P0, PT, R0, R7, PT ;  /* 0x000000070000720c */ /* 0x000fe40003f06070 */
[----:B------:R-:W-:-:S04]  /*0630*/  LOP3.LUT R0, R5, R4, RZ, 0x3c, !PT ;  /* 0x0000000405007212 */ /* 0x000fc800078e3cff */
[----:B------:R-:W-:Y:S01]  /*0640*/  ISETP.GE.AND P2, PT, R0, RZ, PT ;  /* 0x000000ff0000720c */ /* 0x000fe20003f46270 */
[----:B------:R-:W-:-:S06]  /*0650*/  VIADD R0, R100, 0x3f ;  /* 0x0000003f64007836 */ /* 0x000fcc0000000000 */
[----:B------:R-:W-:-:S04]  /*0660*/  @P0 VIADD R3, R3, 0x1 ;  /* 0x0000000103030836 */ /* 0x000fc80000000000 */
[----:B------:R-:W-:Y:S01]  /*0670*/  IMAD.MOV.U32 R2, RZ, RZ, R3 ;  /* 0x000000ffff027224 */ /* 0x000fe200078e0003 */
[----:B------:R-:W-:-:S03]  /*0680*/  SHF.R.S32.HI R3, RZ, 0x1f, R0 ;  /* 0x0000001fff037819 */ /* 0x000fc60000011400 */
[----:B------:R-:W-:Y:S01]  /*0690*/  @!P2 IMAD.MOV R2, RZ, RZ, -R2 ;  /* 0x000000ffff02a224 */ /* 0x000fe200078e0a02 */
[----:B------:R-:W-:Y:S02]  /*06a0*/  @!P1 LOP3.LUT R2, RZ, R4, RZ, 0x33, !PT ;  /* 0x00000004ff029212 */ /* 0x000fe400078e33ff */
[----:B------:R-:W-:-:S03]  /*06b0*/  LEA.HI R3, R3, R0, RZ, 0x6 ;  /* 0x0000000003037211 */ /* 0x000fc600078f30ff */
[----:B------:R-:W-:Y:S02]  /*06c0*/  IMAD.SHL.U32 R8, R2, 0x4, RZ ;  /* 0x0000000402087824 */ /* 0x000fe400078e00ff */
[----:B------:R-:W-:-:S03]  /*06d0*/  IMAD.MOV R2, RZ, RZ, -R2 ;  /* 0x000000ffff027224 */ /* 0x000fc600078e0a02 */
[----:B------:R-:W-:Y:S01]  /*06e0*/  LEA.HI.SX32 R3, R3, -R8, 0x1a ;  /* 0x8000000803037211 */ /* 0x000fe200078fd2ff */
[----:B------:R-:W-:Y:S02]  /*06f0*/  IMAD R9, R4, R2, R5 ;  /* 0x0000000204097224 */ /* 0x000fe400078e0205 */
[----:B------:R-:W-:Y:S01]  /*0700*/  IMAD.MOV.U32 R2, RZ, RZ, RZ ;  /* 0x000000ffff027224 */ /* 0x000fe200078e00ff */
[----:B------:R-:W-:Y:S02]  /*0710*/  VIMNMX R10, PT, PT, R3, 0x4, PT ;  /* 0x00000004030a7848 */ /* 0x000fe40003fe0100 */
[----:B------:R-:W-:Y:S02]  /*0720*/  IABS R4, R9 ;  /* 0x0000000900047213 */ /* 0x000fe40000000000 */
[----:B------:R-:W-:-:S04]  /*0730*/  IABS R6, R10 ;  /* 0x0000000a00067213 */ /* 0x000fc80000000000 */
[----:B------:R-:W0:Y:S08]  /*0740*/  I2F.RP R0, R6 ;  /* 0x0000000600007306 */ /* 0x000e300000209400 */
[----:B0-----:R-:W0:Y:S02]  /*0750*/  MUFU.RCP R0, R0 ;  /* 0x0000000000007308 */ /* 0x001e240000001000 */
[----:B0-----:R-:W-:Y:S01]  /*0760*/  VIADD R3, R0, 0xffffffe ;  /* 0x0ffffffe00037836 */ /* 0x001fe20000000000 */
[----:B------:R-:W-:-:S05]  /*0770*/  IABS R0, R10 ;  /* 0x0000000a00007213 */ /* 0x000fca0000000000 */
[----:B------:R-:W0:Y:S02]  /*0780*/  F2I.FTZ.U32.TRUNC.NTZ R3, R3 ;  /* 0x0000000300037305 */ /* 0x000e24000021f000 */
[----:B0-----:R-:W-:-:S04]  /*0790*/  IMAD.MOV R7, RZ, RZ, -R3 ;  /* 0x000000ffff077224 */ /* 0x001fc800078e0a03 */
[----:B------:R-:W-:Y:S01]  /*07a0*/  IMAD R5, R7, R6, RZ ;  /* 0x0000000607057224 */ /* 0x000fe200078e02ff */
[----:B------:R-:W-:-:S03]  /*07b0*/  IABS R7, R100 ;  /* 0x0000006400077213 */ /* 0x000fc60000000000 */
[----:B------:R-:W-:Y:S02]  /*07c0*/  IMAD.HI.U32 R2, R3, R5, R2 ;  /* 0x0000000503027227 */ /* 0x000fe400078e0002 */
[----:B------:R-:W0:Y:S02]  /*07d0*/  I2F.RP R5, R77 ;  /* 0x0000004d00057306 */ /* 0x000e240000209400 */
[----:B------:R-:W-:Y:S02]  /*07e0*/  IMAD.MOV.U32 R3, RZ, RZ, R4 ;  /* 0x000000ffff037224 */ /* 0x000fe400078e0004 */
[----:B------:R-:W-:Y:S02]  /*07f0*/  IMAD.MOV R4, RZ, RZ, -R0 ;  /* 0x000000ffff047224 */ /* 0x000fe400078e0a00 */
[----:B------:R-:W-:-:S04]  /*0800*/  IMAD.HI.U32 R0, R2, R3, RZ ;  /* 0x0000000302007227 */ /* 0x000fc800078e00ff */
[----:B------:R-:W-:Y:S02]  /*0810*/  IMAD R3, R0, R4, R3 ;  /* 0x0000000400037224 */ /* 0x000fe400078e0203 */
[----:B------:R-:W-:-:S03]  /*0820*/  IMAD.MOV.U32 R2, RZ, RZ, R7 ;  /* 0x000000ffff027224 */ /* 0x000fc600078e0007 */
[----:B------:R-:W-:Y:S01]  /*0830*/  ISETP.GT.U32.AND P1, PT, R6, R3, PT ;  /* 0x000000030600720c */ /* 0x000fe20003f24070 */
[----:B0-----:R-:W0:Y:S08]  /*0840*/  MUFU.RCP R5, R5 ;  /* 0x0000000500057308 */ /* 0x001e300000001000 */
[----:B------:R-:W1:Y:S04]  /*0850*/  I2F.RP R4, R2 ;  /* 0x0000000200047306 */ /* 0x000e680000209400 */
[----:B------:R-:W-:-:S02]  /*0860*/  @!P1 IMAD.IADD R3, R3, 0x1, -R6 ;  /* 0x0000000103039824 */ /* 0x000fc400078e0a06 */
[----:B------:R-:W-:Y:S01]  /*0870*/  @!P1 VIADD R0, R0, 0x1 ;  /* 0x0000000100009836 */ /* 0x000fe20000000000 */
[----:B------:R-:W-:Y:S02]  /*0880*/  ISETP.NE.AND P1, PT, R10, RZ, PT ;  /* 0x000000ff0a00720c */ /* 0x000fe40003f25270 */
[----:B------:R-:W-:Y:S01]  /*0890*/  ISETP.GE.U32.AND P0, PT, R3, R6, PT ;  /* 0x000000060300720c */ /* 0x000fe20003f06070 */
[----:B0-----:R-:W-:Y:S01]  /*08a0*/  VIADD R6, R5, 0xffffffe ;  /* 0x0ffffffe05067836 */ /* 0x001fe20000000000 */
[----:B------:R-:W-:Y:S02]  /*08b0*/  LOP3.LUT R3, R9, R10, RZ, 0x3c, !PT ;  /* 0x0000000a09037212 */ /* 0x000fe400078e3cff */
[--C-:B-----5:R-:W-:Y:S01]  /*08c0*/  SHF.R.U32.HI R5, RZ, 0x5, R13.reuse ;  /* 0x00000005ff057819 */ /* 0x120fe2000001160d */
[----:B------:R0:W2:Y:S01]  /*08d0*/  F2I.FTZ.U32.TRUNC.NTZ R7, R6 ;  /* 0x0000000600077305 */ /* 0x0000a2000021f000 */
[----:B------:R-:W-:Y:S02]  /*08e0*/  ISETP.GE.AND P2, PT, R3, RZ, PT ;  /* 0x000000ff0300720c */ /* 0x000fe40003f46270 */
[----:B------:R-:W-:-:S02]  /*08f0*/  SHF.R.U32.HI R3, RZ, 0x6, R13 ;  /* 0x00000006ff037819 */ /* 0x000fc4000001160d */
[----:B------:R-:W-:-:S03]  /*0900*/  R2UR UR11, R5 ;  /* 0x00000000050b72ca */ /* 0x000fc600000e0000 */
[----:B-1----:R-:W1:Y:S01]  /*0910*/  MUFU.RCP R4, R4 ;  /* 0x0000000400047308 */ /* 0x002e620000001000 */
[----:B------:R-:W-:Y:S01]  /*0920*/  @P0 VIADD R0, R0, 0x1 ;  /* 0x0000000100000836 */ /* 0x000fe20000000000 */
[----:B0-----:R-:W-:Y:S02]  /*0930*/  SGXT.U32 R6, R3, 0x1 ;  /* 0x000000010306781a */ /* 0x001fe40000000000 */
[----:B------:R-:W-:Y:S02]  /*0940*/  PLOP3.LUT P0, PT, PT, PT, UP1, 0x80, 0x8 ;  /* 0x000000000008781c */ /* 0x000fe40003f0f018 */
[----:B------:R-:W-:Y:S01]  /*0950*/  @!P2 IMAD.MOV R0, RZ, RZ, -R0 ;  /* 0x000000ffff00a224 */ /* 0x000fe200078e0a00 */
[----:B------:R-:W-:Y:S01]  /*0960*/  @!P1 LOP3.LUT R0, RZ, R10, RZ, 0x33, !PT ;  /* 0x0000000aff009212 */ /* 0x000fe200078e33ff */
[----:B--2---:R-:W-:Y:S01]  /*0970*/  IMAD.MOV R12, RZ, RZ, -R7 ;  /* 0x000000ffff0c7224 */ /* 0x004fe200078e0a07 */
[----:B------:R-:W-:Y:S01]  /*0980*/  ISETP.LT.AND P0, PT, R6, UR22, P0 ;  /* 0x0000001606007c0c */ /* 0x000fe20008701270 */
[----:B------:R-:W-:Y:S01]  /*0990*/  IMAD.MOV.U32 R6, RZ, RZ, RZ ;  /* 0x000000ffff067224 */ /* 0x000fe200078e00ff */
[----:B------:R-:W-:Y:S01]  /*09a0*/  USHF.L.U32 UR4, UR11, 0x15, URZ ;  /* 0x000000150b047899 */ /* 0x000fe200080006ff */
[----:B------:R-:W-:-:S02]  /*09b0*/  IMAD.MOV R3, RZ, RZ, -R0 ;  /* 0x000000ffff037224 */ /* 0x000fc400078e0a00 */
[----:B------:R-:W-:Y:S01]  /*09c0*/  IMAD.SHL.U32 R0, R0, 0x40, RZ ;  /* 0x0000004000007824 */ /* 0x000fe200078e00ff */
[----:B------:R-:W-:Y:S01]  /*09d0*/  ULOP3.LUT UR4, UR4, 0x600000, URZ, 0xc0, !UPT ;  /* 0x0060000004047892 */ /* 0x000fe2000f8ec0ff */
[----:B------:R-:W-:Y:S02]  /*09e0*/  IMAD R87, R12, R77, RZ ;  /* 0x0000004d0c577224 */ /* 0x000fe400078e02ff */
[----:B-1----:R-:W-:Y:S01]  /*09f0*/  VIADD R4, R4, 0xffffffe ;  /* 0x0ffffffe04047836 */ /* 0x002fe20000000000 */
[----:B------:R-:W-:Y:S01]  /*0a00*/  IABS R112, R0 ;  /* 0x0000000000707213 */ /* 0x000fe20000000000 */
[----:B------:R-:W-:Y:S01]  /*0a10*/  VIADD R83, R0, 0x2 ;  /* 0x0000000200537836 */ /* 0x000fe20000000000 */
[----:B------:R-:W-:Y:S01]  /*0a20*/  UIADD3 UR10, UPT, UPT, UR8, UR4, URZ ;  /* 0x00000004080a7290 */ /* 0x000fe2000fffe0ff */
[----:B------:R-:W0:Y:S01]  /*0a30*/  F2I.FTZ.U32.TRUNC.NTZ R5, R4 ;  /* 0x0000000400057305 */ /* 0x000e22000021f000 */
[----:B------:R-:W-:Y:S02]  /*0a40*/  IMAD R3, R10, R3, R9 ;  /* 0x000000030a037224 */ /* 0x000fe400078e0209 */
[----:B------:R-:W-:Y:S01]  /*0a50*/  IMAD.HI.U32 R87, R7, R87, R6 ;  /* 0x0000005707577227 */ /* 0x000fe200078e0006 */
[----:B------:R-:W-:-:S02]  /*0a60*/  IABS R10, R83 ;  /* 0x00000053000a7213 */ /* 0x000fc40000000000 */
[----:B------:R-:W-:Y:S01]  /*0a70*/  LOP3.LUT R6, R13, 0x3f, RZ, 0xc0, !PT ;  /* 0x0000003f0d067812 */ /* 0x000fe200078ec0ff */
[----:B------:R-:W-:Y:S02]  /*0a80*/  VIADD R113, R0, 0x4 ;  /* 0x0000000400717836 */ /* 0x000fe40000000000 */
[----:B------:R-:W-:-:S04]  /*0a90*/  IMAD.HI.U32 R9, R87, R10, RZ ;  /* 0x0000000a57097227 */ /* 0x000fc800078e00ff */
[----:B------:R-:W-:Y:S02]  /*0aa0*/  IMAD.MOV R9, RZ, RZ, -R9 ;  /* 0x000000ffff097224 */ /* 0x000fe400078e0a09 */
[----:B0-----:R-:W-:Y:S02]  /*0ab0*/  IMAD.MOV R11, RZ, RZ, -R5 ;  /* 0x000000ffff0b7224 */ /* 0x001fe400078e0a05 */
[----:B------:R-:W-:Y:S01]  /*0ac0*/  IMAD R115, R77, R9, R10 ;  /* 0x000000094d737224 */ /* 0x000fe200078e020a */
[----:B------:R-:W-:Y:S01]  /*0ad0*/  IABS R10, R113 ;  /* 0x00000071000a7213 */ /* 0x000fe20000000000 */
[----:B------:R-:W-:Y:S02]  /*0ae0*/  IMAD.MOV.U32 R4, RZ, RZ, RZ ;  /* 0x000000ffff047224 */ /* 0x000fe400078e00ff */
[----:B------:R-:W-:Y:S02]  /*0af0*/  IMAD R11, R11, R2, RZ ;  /* 0x000000020b0b7224 */ /* 0x000fe400078e02ff */
[----:B------:R-:W-:-:S02]  /*0b00*/  VIADD R81, R0, 0x3 ;  /* 0x0000000300517836 */ /* 0x000fc40000000000 */
[----:B------:R-:W-:-:S03]  /*0b10*/  IMAD.HI.U32 R4, R5, R11, R4 ;  /* 0x0000000b05047227 */ /* 0x000fc600078e0004 */
[----:B------:R-:W-:Y:S01]  /*0b20*/  IABS R116, R81 ;  /* 0x0000005100747213 */ /* 0x000fe20000000000 */
[----:B------:R-:W-:Y:S02]  /*0b30*/  IMAD.IADD R3, R8, 0x1, R3 ;  /* 0x0000000108037824 */ /* 0x000fe400078e0203 */
[----:B------:R-:W-:-:S04]  /*0b40*/  IMAD.HI.U32 R5, R87, R10, RZ ;  /* 0x0000000a57057227 */ /* 0x000fc800078e00ff */
[C---:B------:R-:W-:Y:S02]  /*0b50*/  VIADD R85, R0.reuse, 0x1 ;  /* 0x0000000100557836 */ /* 0x040fe40000000000 */
[----:B------:R-:W-:Y:S02]  /*0b60*/  IMAD R15, R3, 0x40, R6 ;  /* 0x00000040030f7824 */ /* 0x000fe400078e0206 */
[----:B------:R-:W-:Y:S01]  /*0b70*/  IMAD.MOV R5, RZ, RZ, -R5 ;  /* 0x000000ffff057224 */ /* 0x000fe200078e0a05 */
[----:B------:R-:W-:Y:S01]  /*0b80*/  IABS R114, R85 ;  /* 0x0000005500727213 */ /* 0x000fe20000000000 */
[----:B------:R-:W-:Y:S01]  /*0b90*/  VIADD R160, R0, 0x8 ;  /* 0x0000000800a07836 */ /* 0x000fe20000000000 */
[----:B------:R-:W-:Y:S01]  /*0ba0*/  IABS R9, R15 ;  /* 0x0000000f00097213 */ /* 0x000fe20000000000 */
[----:B------:R-:W-:Y:S01]  /*0bb0*/  IMAD.HI.U32 R3, R87, R116, RZ ;  /* 0x0000007457037227 */ /* 0x000fe200078e00ff */
[----:B------:R-:W-:Y:S01]  /*0bc0*/  ISETP.GE.AND P2, PT, R15, RZ, PT ;  /* 0x000000ff0f00720c */ /* 0x000fe20003f46270 */
[----:B------:R-:W-:Y:S02]  /*0bd0*/  STL [R1+0x138], R15 ;  /* 0x0001380f01007387 */ /* 0x000fe40000100800 */
[----:B------:R-:W-:Y:S01]  /*0be0*/  IMAD R117, R77, R5, R10 ;  /* 0x000000054d757224 */ /* 0x000fe200078e020a */
[----:B------:R-:W-:Y:S01]  /*0bf0*/  IABS R10, R160 ;  /* 0x000000a0000a7213 */ /* 0x000fe20000000000 */
[----:B------:R-:W-:-:S02]  /*0c00*/  IMAD.MOV R3, RZ, RZ, -R3 ;  /* 0x000000ffff037224 */ /* 0x000fc400078e0a03 */
[C---:B------:R-:W-:Y:S02]  /*0c10*/  VIADD R161, R0.reuse, 0x9 ;  /* 0x0000000900a17836 */ /* 0x040fe40000000000 */
[----:B------:R-:W-:Y:S02]  /*0c20*/  VIADD R159, R0, 0x7 ;  /* 0x00000007009f7836 */ /* 0x000fe40000000000 */
[----:B------:R-:W-:Y:S01]  /*0c30*/  IMAD.HI.U32 R8, R87, R114, RZ ;  /* 0x0000007257087227 */ /* 0x000fe200078e00ff */
[----:B------:R-:W-:Y:S02]  /*0c40*/  IABS R122, R161 ;  /* 0x000000a1007a7213 */ /* 0x000fe40000000000 */
[----:B------:R-:W-:Y:S01]  /*0c50*/  IABS R120, R159 ;  /* 0x0000009f00787213 */ /* 0x000fe20000000000 */
[----:B------:R-:W-:Y:S02]  /*0c60*/  IMAD R116, R77, R3, R116 ;  /* 0x000000034d747224 */ /* 0x000fe400078e0274 */
[----:B------:R-:W-:-:S04]  /*0c70*/  IMAD.HI.U32 R3, R87, R10, RZ ;  /* 0x0000000a57037227 */ /* 0x000fc800078e00ff */
[----:B------:R-:W-:Y:S02]  /*0c80*/  IMAD.MOV R8, RZ, RZ, -R8 ;  /* 0x000000ffff087224 */ /* 0x000fe400078e0a08 */
[----:B------:R-:W-:Y:S02]  /*0c90*/  IMAD.MOV R3, RZ, RZ, -R3 ;  /* 0x000000ffff037224 */ /* 0x000fe400078e0a03 */
[C---:B------:R-:W-:Y:S02]  /*0ca0*/  VIADD R166, R0.reuse, 0xe ;  /* 0x0000000e00a67836 */ /* 0x040fe40000000000 */
[----:B------:R-:W-:Y:S02]  /*0cb0*/  IMAD R114, R77, R8, R114 ;  /* 0x000000084d727224 */ /* 0x000fe400078e0272 */
[----:B------:R-:W-:Y:S02]  /*0cc0*/  VIADD R164, R0, 0xc ;  /* 0x0000000c00a47836 */ /* 0x000fe40000000000 */
[----:B------:R-:W-:-:S03]  /*0cd0*/  IMAD.HI.U32 R5, R87, R122, RZ ;  /* 0x0000007a57057227 */ /* 0x000fc600078e00ff */
[----:B------:R-:W-:Y:S01]  /*0ce0*/  IABS R14, R164 ;  /* 0x000000a4000e7213 */ /* 0x000fe20000000000 */
[----:B------:R-:W-:-:S04]  /*0cf0*/  IMAD.HI.U32 R8, R87, R120, RZ ;  /* 0x0000007857087227 */ /* 0x000fc800078e00ff */
[C---:B------:R-:W-:Y:S01]  /*0d00*/  IMAD R121, R77.reuse, R3, R10 ;  /* 0x000000034d797224 */ /* 0x040fe200078e020a */
[----:B------:R-:W-:Y:S01]  /*0d10*/  IABS R10, R166 ;  /* 0x000000a6000a7213 */ /* 0x000fe20000000000 */
[----:B------:R-:W-:Y:S02]  /*0d20*/  IMAD.MOV R5, RZ, RZ, -R5 ;  /* 0x000000ffff057224 */ /* 0x000fe400078e0a05 */
[C---:B------:R-:W-:Y:S02]  /*0d30*/  VIADD R165, R0.reuse, 0xd ;  /* 0x0000000d00a57836 */ /* 0x040fe40000000000 */
[----:B------:R-:W-:Y:S02]  /*0d40*/  IMAD.MOV R8, RZ, RZ, -R8 ;  /* 0x000000ffff087224 */ /* 0x000fe400078e0a08 */
[----:B------:R-:W-:Y:S01]  /*0d50*/  VIADD R158, R0, 0x6 ;  /* 0x00000006009e7836 */ /* 0x000fe20000000000 */
[----:B------:R-:W-:Y:S01]  /*0d60*/  IABS R126, R165 ;  /* 0x000000a5007e7213 */ /* 0x000fe20000000000 */
[----:B------:R-:W-:-:S02]  /*0d70*/  IMAD R122, R77, R5, R122 ;  /* 0x000000054d7a7224 */ /* 0x000fc400078e027a */
[----:B------:R-:W-:Y:S01]  /*0d80*/  IMAD.HI.U32 R7, R87, R112, RZ ;  /* 0x0000007057077227 */ /* 0x000fe200078e00ff */
[----:B------:R-:W-:-:S03]  /*0d90*/  IABS R12, R158 ;  /* 0x0000009e000c7213 */ /* 0x000fc60000000000 */
[----:B------:R-:W-:Y:S02]  /*0da0*/  IMAD R120, R77, R8, R120 ;  /* 0x000000084d787224 */ /* 0x000fe400078e0278 */
[----:B------:R-:W-:Y:S02]  /*0db0*/  VIADD R175, R0, 0x11 ;  /* 0x0000001100af7836 */ /* 0x000fe40000000000 */
[----:B------:R-:W-:-:S03]  /*0dc0*/  IMAD.HI.U32 R5, R87, R10, RZ ;  /* 0x0000000a57057227 */ /* 0x000fc600078e00ff */
[----:B------:R-:W-:Y:S01]  /*0dd0*/  IABS R130, R175 ;  /* 0x000000af00827213 */ /* 0x000fe20000000000 */
[----:B------:R-:W-:-:S04]  /*0de0*/  IMAD.HI.U32 R8, R87, R14, RZ ;  /* 0x0000000e57087227 */ /* 0x000fc800078e00ff */
[----:B------:R-:W-:Y:S02]  /*0df0*/  IMAD.MOV R7, RZ, RZ, -R7 ;  /* 0x000000ffff077224 */ /* 0x000fe400078e0a07 */
[C---:B------:R-:W-:Y:S02]  /*0e00*/  VIADD R157, R0.reuse, 0x5 ;  /* 0x00000005009d7836 */ /* 0x040fe40000000000 */
[----:B------:R-:W-:Y:S02]  /*0e10*/  IMAD.MOV R5, RZ, RZ, -R5 ;  /* 0x000000ffff057224 */ /* 0x000fe400078e0a05 */
[----:B------:R-:W-:Y:S01]  /*0e20*/  VIADD R186, R0, 0x12 ;  /* 0x0000001200ba7836 */ /* 0x000fe20000000000 */
[----:B------:R-:W-:Y:S01]  /*0e30*/  IABS R118, R157 ;  /* 0x0000009d00767213 */ /* 0x000fe20000000000 */
[----:B------:R-:W-:Y:S02]  /*0e40*/  IMAD.MOV R8, RZ, RZ, -R8 ;  /* 0x000000ffff087224 */ /* 0x000fe400078e0a08 */
[----:B------:R-:W-:-:S04]  /*0e50*/  IMAD.HI.U32 R3, R87, R126, RZ ;  /* 0x0000007e57037227 */ /* 0x000fc800078e00ff */
[C---:B------:R-:W-:Y:S02]  /*0e60*/  IMAD R112, R77.reuse, R7, R112 ;  /* 0x000000074d707224 */ /* 0x040fe400078e0270 */
[----:B------:R-:W-:Y:S01]  /*0e70*/  IMAD R127, R77, R5, R10 ;  /* 0x000000054d7f7224 */ /* 0x000fe200078e020a */
[----:B------:R-:W-:Y:S01]  /*0e80*/  IABS R10, R186 ;  /* 0x000000ba000a7213 */ /* 0x000fe20000000000 */
[----:B------:R-:W-:-:S04]  /*0e90*/  IMAD.HI.U32 R7, R87, R12, RZ ;  /* 0x0000000c57077227 */ /* 0x000fc800078e00ff */
[----:B------:R-:W-:Y:S02]  /*0ea0*/  IMAD R125, R77, R8, R14 ;  /* 0x000000084d7d7224 */ /* 0x000fe400078e020e */
[----:B------:R-:W-:Y:S02]  /*0eb0*/  IMAD.MOV R3, RZ, RZ, -R3 ;  /* 0x000000ffff037224 */ /* 0x000fe400078e0a03 */
[----:B------:R-:W-:Y:S02]  /*0ec0*/  VIADD R198, R0, 0x16 ;  /* 0x0000001600c67836 */ /* 0x000fe40000000000 */
[----:B------:R-:W-:-:S03]  /*0ed0*/  IMAD.HI.U32 R8, R87, R130, RZ ;  /* 0x0000008257087227 */ /* 0x000fc600078e00ff */
[----:B------:R-:W-:Y:S01]  /*0ee0*/  IABS R14, R198 ;  /* 0x000000c6000e7213 */ /* 0x000fe20000000000 */
[----:B------:R-:W-:Y:S02]  /*0ef0*/  IMAD.MOV R7, RZ, RZ, -R7 ;  /* 0x000000ffff077224 */ /* 0x000fe400078e0a07 */
[----:B------:R-:W-:Y:S02]  /*0f00*/  VIADD R162, R0, 0xa ;  /* 0x0000000a00a27836 */ /* 0x000fe40000000000 */
[----:B------:R-:W-:Y:S02]  /*0f10*/  IMAD R126, R77, R3, R126 ;  /* 0x000000034d7e7224 */ /* 0x000fe400078e027e */
[----:B------:R-:W-:-:S04]  /*0f20*/  IMAD.HI.U32 R6, R87, R118, RZ ;  /* 0x0000007657067227 */ /* 0x000fc800078e00ff */
[----:B------:R-:W-:Y:S02]  /*0f30*/  IMAD.MOV R8, RZ, RZ, -R8 ;  /* 0x000000ffff087224 */ /* 0x000fe400078e0a08 */
[----:B------:R-:W-:-:S04]  /*0f40*/  IMAD.HI.U32 R3, R87, R10, RZ ;  /* 0x0000000a57037227 */ /* 0x000fc800078e00ff */
[C---:B------:R-:W-:Y:S01]  /*0f50*/  IMAD R119, R77.reuse, R7, R12 ;  /* 0x000000074d777224 */ /* 0x040fe200078e020c */
[----:B------:R-:W-:Y:S01]  /*0f60*/  IABS R12, R162 ;  /* 0x000000a2000c7213 */ /* 0x000fe20000000000 */
[----:B------:R-:W-:Y:S02]  /*0f70*/  IMAD.MOV R6, RZ, RZ, -R6 ;  /* 0x000000ffff067224 */ /* 0x000fe400078e0a06 */
[C---:B------:R-:W-:Y:S02]  /*0f80*/  VIADD R163, R0.reuse, 0xb ;  /* 0x0000000b00a37836 */ /* 0x040fe40000000000 */
[----:B------:R-:W-:Y:S02]  /*0f90*/  IMAD R130, R77, R8, R130 ;  /* 0x000000084d827224 */ /* 0x000fe400078e0282 */
[----:B------:R-:W-:Y:S01]  /*0fa0*/  IMAD.MOV R3, RZ, RZ, -R3 ;  /* 0x000000ffff037224 */ /* 0x000fe200078e0a03 */
[----:B------:R-:W-:Y:S01]  /*0fb0*/  IABS R124, R163 ;  /* 0x000000a3007c7213 */ /* 0x000fe20000000000 */
[----:B------:R-:W-:-:S02]  /*0fc0*/  VIADD R209, R0, 0x17 ;  /* 0x0000001700d17836 */ /* 0x000fc40000000000 */
[----:B------:R-:W-:Y:S02]  /*0fd0*/  VIADD R219, R0, 0x1b ;  /* 0x0000001b00db7836 */ /* 0x000fe40000000000 */
[----:B------:R-:W-:-:S03]  /*0fe0*/  IMAD.HI.U32 R8, R87, R14, RZ ;  /* 0x0000000e57087227 */ /* 0x000fc600078e00ff */
[----:B------:R-:W-:Y:S01]  /*0ff0*/  IABS R92, R219 ;  /* 0x000000db005c7213 */ /* 0x000fe20000000000 */
[C---:B------:R-:W-:Y:S02]  /*1000*/  IMAD R118, R77.reuse, R6, R118 ;  /* 0x000000064d767224 */ /* 0x040fe400078e0276 */
[----:B------:R-:W-:Y:S01]  /*1010*/  IMAD R131, R77, R3, R10 ;  /* 0x000000034d837224 */ /* 0x000fe200078e020a */
[----:B------:R-:W-:Y:S01]  /*1020*/  IABS R10, R209 ;  /* 0x000000d1000a7213 */ /* 0x000fe20000000000 */
        /* <DEDUP_REMOVED lines=9> */
[----:B------:R-:W-:-:S04]  /*10c0*/  IMAD.HI.U32 R8, R87, R92, RZ ;  /* 0x0000005c57087227 */ /* 0x000fc800078e00ff */
[----:B------:R-:W-:Y:S01]  /*10d0*/  IMAD R123, R77, R6, R12 ;  /* 0x000000064d7b7224 */ /* 0x000fe200078e020c */
[----:B------:R-:W-:Y:S01]  /*10e0*/  IABS R12, R172 ;  /* 0x000000ac000c7213 */ /* 0x000fe20000000000 */
[----:B------:R-:W-:Y:S02]  /*10f0*/  IMAD.MOV R7, RZ, RZ, -R7 ;  /* 0x000000ffff077224 */ /* 0x000fe400078e0a07 */
[C---:B------:R-:W-:Y:S02]  /*1100*/  VIADD R167, R0.reuse, 0xf ;  /* 0x0000000f00a77836 */ /* 0x040fe40000000000 */
[----:B------:R-:W-:Y:S02]  /*1110*/  IMAD.MOV R3, RZ, RZ, -R3 ;  /* 0x000000ffff037224 */ /* 0x000fe400078e0a03 */
[----:B------:R-:W-:Y:S01]  /*1120*/  IMAD.MOV R8, RZ, RZ, -R8 ;  /* 0x000000ffff087224 */ /* 0x000fe200078e0a08 */
[----:B------:R-:W-:Y:S01]  /*1130*/  IABS R128, R167 ;  /* 0x000000a700807213 */ /* 0x000fe20000000000 */
[----:B------:R-:W-:-:S02]  /*1140*/  VIADD R220, R0, 0x1c ;  /* 0x0000001c00dc7836 */ /* 0x000fc40000000000 */
[C---:B------:R-:W-:Y:S02]  /*1150*/  IMAD R124, R77.reuse, R7, R124 ;  /* 0x000000074d7c7224 */ /* 0x040fe400078e027c */
[C---:B------:R-:W-:Y:S01]  /*1160*/  IMAD R89, R77.reuse, R3, R10 ;  /* 0x000000034d597224 */ /* 0x040fe200078e020a */
[----:B------:R-:W-:Y:S01]  /*1170*/  IABS R10, R220 ;  /* 0x000000dc000a7213 */ /* 0x000fe20000000000 */
        /* <DEDUP_REMOVED lines=8> */
[----:B------:R-:W-:Y:S02]  /*1200*/  VIADD R227, R0, 0x21 ;  /* 0x0000002100e37836 */ /* 0x000fe40000000000 */
[----:B------:R-:W-:-:S03]  /*1210*/  IMAD.HI.U32 R6, R87, R128, RZ ;  /* 0x0000008057067227 */ /* 0x000fc600078e00ff */
[----:B------:R-:W-:Y:S01]  /*1220*/  IABS R94, R227 ;  /* 0x000000e3005e7213 */ /* 0x000fe20000000000 */
[----:B------:R-:W-:-:S04]  /*1230*/  IMAD.HI.U32 R3, R87, R10, RZ ;  /* 0x0000000a57037227 */ /* 0x000fc800078e00ff */
[C---:B------:R-:W-:Y:S01]  /*1240*/  IMAD R129, R77.reuse, R7, R12 ;  /* 0x000000074d817224 */ /* 0x040fe200078e020c */
[----:B------:R-:W-:Y:S01]  /*1250*/  IABS R12, R192 ;  /* 0x000000c0000c7213 */ /* 0x000fe20000000000 */
[----:B------:R-:W-:Y:S02]  /*1260*/  IMAD R151, R77, R8, R14 ;  /* 0x000000084d977224 */ /* 0x000fe400078e020e */
[----:B------:R-:W-:Y:S02]  /*1270*/  IMAD.MOV R6, RZ, RZ, -R6 ;  /* 0x000000ffff067224 */ /* 0x000fe400078e0a06 */
[----:B------:R-:W-:Y:S02]  /*1280*/  IMAD.MOV R3, RZ, RZ, -R3 ;  /* 0x000000ffff037224 */ /* 0x000fe400078e0a03 */
[----:B------:R-:W-:-:S04]  /*1290*/  IMAD.HI.U32 R8, R87, R150, RZ ;  /* 0x0000009657087227 */ /* 0x000fc800078e00ff */
[C---:B------:R-:W-:Y:S02]  /*12a0*/  IMAD R128, R77.reuse, R6, R128 ;  /* 0x000000064d807224 */ /* 0x040fe400078e0280 */
[----:B------:R-:W-:Y:S02]  /*12b0*/  IMAD R153, R77, R3, R10 ;  /* 0x000000034d997224 */ /* 0x000fe400078e020a */
[----:B------:R-:W-:Y:S02]  /*12c0*/  IMAD.MOV R8, RZ, RZ, -R8 ;  /* 0x000000ffff087224 */ /* 0x000fe400078e0a08 */
[C---:B------:R-:W-:Y:S02]  /*12d0*/  VIADD R231, R0.reuse, 0x26 ;  /* 0x0000002600e77836 */ /* 0x040fe40000000000 */
        /* <DEDUP_REMOVED lines=9> */
[C---:B------:R-:W-:Y:S02]  /*1370*/  VIADD R197, R0.reuse, 0x15 ;  /* 0x0000001500c57836 */ /* 0x040fe40000000000 */
[C---:B------:R-:W-:Y:S01]  /*1380*/  IMAD R133, R77.reuse, R6, R12 ;  /* 0x000000064d857224 */ /* 0x040fe200078e020c */
[----:B------:R-:W-:Y:S01]  /*1390*/  IABS R12, R211 ;  /* 0x000000d3000c7213 */ /* 0x000fe20000000000 */
[----:B------:R-:W-:Y:S01]  /*13a0*/  IMAD R94, R77, R3, R94 ;  /* 0x000000034d5e7224 */ /* 0x000fe200078e025e */
[----:B------:R-:W-:Y:S01]  /*13b0*/  IABS R134, R197 ;  /* 0x000000c500867213 */ /* 0x000fe20000000000 */
[----:B------:R-:W-:-:S02]  /*13c0*/  VIADD R210, R0, 0x18 ;  /* 0x0000001800d27836 */ /* 0x000fc40000000000 */
[----:B------:R-:W-:-:S03]  /*13d0*/  IMAD.HI.U32 R3, R87, R8, RZ ;  /* 0x0000000857037227 */ /* 0x000fc600078e00ff */
[----:B------:R-:W-:Y:S01]  /*13e0*/  IABS R90, R210 ;  /* 0x000000d2005a7213 */ /* 0x000fe20000000000 */
[----:B------:R-:W-:-:S04]  /*13f0*/  IMAD.HI.U32 R5, R87, R132, RZ ;  /* 0x0000008457057227 */ /* 0x000fc800078e00ff */
[----:B------:R-:W-:-:S04]  /*1400*/  IMAD.HI.U32 R4, R4, R9, RZ ;  /* 0x0000000904047227 */ /* 0x000fc800078e00ff */
[----:B------:R-:W-:Y:S02]  /*1410*/  IMAD.MOV R3, RZ, RZ, -R3 ;  /* 0x000000ffff037224 */ /* 0x000fe400078e0a03 */
[----:B------:R-:W-:Y:S02]  /*1420*/  IMAD.MOV R5, RZ, RZ, -R5 ;  /* 0x000000ffff057224 */ /* 0x000fe400078e0a05 */
[----:B------:R-:W-:-:S04]  /*1430*/  IMAD.HI.U32 R6, R87, R12, RZ ;  /* 0x0000000c57067227 */ /* 0x000fc800078e00ff */
[----:B------:R-:W-:Y:S02]  /*1440*/  IMAD.MOV R4, RZ, RZ, -R4 ;  /* 0x000000ffff047224 */ /* 0x000fe400078e0a04 */
[----:B------:R-:W-:Y:S02]  /*1450*/  VIADD R217, R0, 0x1a ;  /* 0x0000001a00d97836 */ /* 0x000fe40000000000 */
[----:B------:R-:W-:Y:S02]  /*1460*/  IMAD R95, R77, R3, R8 ;  /* 0x000000034d5f7224 */ /* 0x000fe400078e0208 */
[----:B------:R-:W-:Y:S01]  /*1470*/  IMAD.HI.U32 R7, R87, R134, RZ ;  /* 0x0000008657077227 */ /* 0x000fe200078e00ff */
[----:B------:R-:W-:-:S03]  /*1480*/  IABS R156, R217 ;  /* 0x000000d9009c7213 */ /* 0x000fc60000000000 */
[----:B------:R-:W-:Y:S02]  /*1490*/  IMAD R132, R77, R5, R132 ;  /* 0x000000054d847224 */ /* 0x000fe400078e0284 */
[----:B------:R-:W-:Y:S02]  /*14a0*/  IMAD.MOV R6, RZ, RZ, -R6 ;  /* 0x000000ffff067224 */ /* 0x000fe400078e0a06 */
[----:B------:R-:W-:Y:S02]  /*14b0*/  VIADD R222, R0, 0x1d ;  /* 0x0000001d00de7836 */ /* 0x000fe40000000000 */
[----:B------:R-:W-:Y:S02]  /*14c0*/  IMAD R3, R2, R4, R9 ;  /* 0x0000000402037224 */ /* 0x000fe400078e0209 */
[----:B------:R-:W-:-:S03]  /*14d0*/  IMAD.HI.U32 R5, R87, R90, RZ ;  /* 0x0000005a57057227 */ /* 0x000fc600078e00ff */
[----:B------:R-:W-:Y:S01]  /*14e0*/  ISETP.GT.U32.AND P1, PT, R2, R3, PT ;  /* 0x000000030200720c */ /* 0x000fe20003f24070 */
[----:B------:R-:W-:Y:S02]  /*14f0*/  IMAD.MOV R7, RZ, RZ, -R7 ;  /* 0x000000ffff077224 */ /* 0x000fe400078e0a07 */
[C---:B------:R-:W-:Y:S01]  /*1500*/  IMAD R155, R77.reuse, R6, R12 ;  /* 0x000000064d9b7224 */ /* 0x040fe200078e020c */
[----:B------:R-:W-:Y:S01]  /*1510*/  IABS R12, R222 ;  /* 0x000000de000c7213 */ /* 0x000fe20000000000 */
[----:B------:R-:W-:Y:S02]  /*1520*/  IMAD.MOV R5, RZ, RZ, -R5 ;  /* 0x000000ffff057224 */ /* 0x000fe400078e0a05 */
[----:B------:R-:W-:Y:S02]  /*1530*/  IMAD R134, R77, R7, R134 ;  /* 0x000000074d867224 */ /* 0x000fe400078e0286 */
[----:B------:R-:W-:Y:S02]  /*1540*/  VIADD R224, R0, 0x1f ;  /* 0x0000001f00e07836 */ /* 0x000fe40000000000 */
[----:B------:R-:W-:-:S03]  /*1550*/  IMAD.HI.U32 R7, R87, R156, RZ ;  /* 0x0000009c57077227 */ /* 0x000fc600078e00ff */
[----:B------:R-:W-:Y:S01]  /*1560*/  IABS R152, R224 ;  /* 0x000000e000987213 */ /* 0x000fe20000000000 */
[----:B------:R-:W-:Y:S02]  /*1570*/  IMAD R90, R77, R5, R90 ;  /* 0x000000054d5a7224 */ /* 0x000fe400078e025a */
[----:B------:R-:W-:Y:S02]  /*1580*/  VIADD R226, R0, 0x22 ;  /* 0x0000002200e27836 */ /* 0x000fe40000000000 */
[----:B------:R-:W-:-:S03]  /*1590*/  IMAD.HI.U32 R5, R87, R12, RZ ;  /* 0x0000000c57057227 */ /* 0x000fc600078e00ff */
[----:B------:R-:W-:Y:S01]  /*15a0*/  IABS R10, R226 ;  /* 0x000000e2000a7213 */ /* 0x000fe20000000000 */
[C---:B------:R-:W-:Y:S02]  /*15b0*/  VIADD R221, R0.reuse, 0x1e ;  /* 0x0000001e00dd7836 */ /* 0x040fe40000000000 */
[----:B------:R-:W-:Y:S02]  /*15c0*/  IMAD.MOV R7, RZ, RZ, -R7 ;  /* 0x000000ffff077224 */ /* 0x000fe400078e0a07 */
[----:B------:R-:W-:Y:S01]  /*15d0*/  IMAD.MOV R5, RZ, RZ, -R5 ;  /* 0x000000ffff057224 */ /* 0x000fe200078e0a05 */
[----:B------:R-:W-:Y:S01]  /*15e0*/  IABS R154, R221 ;  /* 0x000000dd009a7213 */ /* 0x000fe20000000000 */
[----:B------:R-:W-:Y:S02]  /*15f0*/  IMAD R156, R77, R7, R156 ;  /* 0x000000074d9c7224 */ /* 0x000fe400078e029c */
[----:B------:R-:W-:Y:S02]  /*1600*/  VIADD R230, R0, 0x24 ;  /* 0x0000002400e67836 */ /* 0x000fe40000000000 */
[----:B------:R-:W-:-:S04]  /*1610*/  IMAD.HI.U32 R7, R87, R152, RZ ;  /* 0x0000009857077227 */ /* 0x000fc800078e00ff */
[----:B------:R-:W-:Y:S01]  /*1620*/  IMAD R91, R77, R5, R12 ;  /* 0x000000054d5b7224 */ /* 0x000fe200078e020c */
[----:B------:R-:W-:Y:S01]  /*1630*/  IABS R12, R230 ;  /* 0x000000e6000c7213 */ /* 0x000fe20000000000 */
[----:B------:R-:W-:Y:S02]  /*1640*/  @!P1 IMAD.IADD R3, R3, 0x1, -R2 ;  /* 0x0000000103039824 */ /* 0x000fe400078e0a02 */
[----:B------:R-:W-:-:S03]  /*1650*/  IMAD.HI.U32 R5, R87, R10, RZ ;  /* 0x0000000a57057227 */ /* 0x000fc600078e00ff */
[----:B------:R-:W-:Y:S01]  /*1660*/  ISETP.GT.U32.AND P1, PT, R2, R3, PT ;  /* 0x000000030200720c */ /* 0x000fe20003f24070 */
[C---:B------:R-:W-:Y:S02]  /*1670*/  VIADD R229, R0.reuse, 0x23 ;  /* 0x0000002300e57836 */ /* 0x040fe40000000000 */
[----:B------:R-:W-:Y:S02]  /*1680*/  VIADD R240, R0, 0x2e ;  /* 0x0000002e00f07836 */ /* 0x000fe40000000000 */
[----:B------:R-:W-:Y:S01]  /*1690*/  IMAD.HI.U32 R6, R87, R154, RZ ;  /* 0x0000009a57067227 */ /* 0x000fe200078e00ff */
[----:B------:R-:W-:Y:S02]  /*16a0*/  IABS R96, R229 ;  /* 0x000000e500607213 */ /* 0x000fe40000000000 */
[----:B------:R-:W-:Y:S01]  /*16b0*/  IABS R144, R240 ;  /* 0x000000f000907213 */ /* 0x000fe20000000000 */
[----:B------:R-:W-:Y:S02]  /*16c0*/  IMAD.MOV R7, RZ, RZ, -R7 ;  /* 0x000000ffff077224 */ /* 0x000fe400078e0a07 */
[----:B------:R-:W-:-:S02]  /*16d0*/  IMAD.MOV R5, RZ, RZ, -R5 ;  /* 0x000000ffff057224 */ /* 0x000fc400078e0a05 */
[C---:B------:R-:W-:Y:S02]  /*16e0*/  VIADD R234, R0.reuse, 0x27 ;  /* 0x0000002700ea7836 */ /* 0x040fe40000000000 */
[----:B------:R-:W-:Y:S02]  /*16f0*/  IMAD.MOV R6, RZ, RZ, -R6 ;  /* 0x000000ffff067224 */ /* 0x000fe400078e0a06 */
[----:B------:R-:W-:Y:S02]  /*1700*/  IMAD R152, R77, R7, R152 ;  /* 0x000000074d987224 */ /* 0x000fe400078e0298 */
[----:B------:R-:W-:Y:S02]  /*1710*/  VIADD R236, R0, 0x2a ;  /* 0x0000002a00ec7836 */ /* 0x000fe40000000000 */
[----:B------:R-:W-:-:S03]  /*1720*/  IMAD.HI.U32 R7, R87, R12, RZ ;  /* 0x0000000c57077227 */ /* 0x000fc600078e00ff */
[----:B------:R-:W-:Y:S01]  /*1730*/  IABS R148, R236 ;  /* 0x000000ec00947213 */ /* 0x000fe20000000000 */
[C---:B------:R-:W-:Y:S01]  /*1740*/  IMAD R93, R77.reuse, R5, R10 ;  /* 0x000000054d5d7224 */ /* 0x040fe200078e020a */
[----:B------:R-:W-:Y:S01]  /*1750*/  IABS R10, R234 ;  /* 0x000000ea000a7213 */ /* 0x000fe20000000000 */
[----:B------:R-:W-:Y:S02]  /*1760*/  IMAD R154, R77, R6, R154 ;  /* 0x000000064d9a7224 */ /* 0x000fe400078e029a */
[----:B------:R-:W-:Y:S02]  /*1770*/  VIADD R235, R0, 0x28 ;  /* 0x0000002800eb7836 */ /* 0x000fe40000000000 */
[----:B------:R-:W-:-:S03]  /*1780*/  IMAD.HI.U32 R6, R87, R96, RZ ;  /* 0x0000006057067227 */ /* 0x000fc600078e00ff */
[----:B------:R-:W-:Y:S01]  /*1790*/  IABS R98, R235 ;  /* 0x000000eb00627213 */ /* 0x000fe20000000000 */
[----:B------:R-:W-:Y:S02]  /*17a0*/  IMAD.MOV R7, RZ, RZ, -R7 ;  /* 0x000000ffff077224 */ /* 0x000fe400078e0a07 */
[----:B------:R-:W-:Y:S02]  /*17b0*/  VIADD R237, R0, 0x29 ;  /* 0x0000002900ed7836 */ /* 0x000fe40000000000 */
[----:B------:R-:W-:-:S04]  /*17c0*/  IMAD.HI.U32 R8, R87, R144, RZ ;  /* 0x0000009057087227 */ /* 0x000fc800078e00ff */
[----:B------:R-:W-:Y:S02]  /*17d0*/  VIADD R238, R0, 0x2b ;  /* 0x0000002b00ee7836 */ /* 0x000fe40000000000 */
[----:B------:R-:W-:-:S03]  /*17e0*/  IMAD.HI.U32 R5, R87, R10, RZ ;  /* 0x0000000a57057227 */ /* 0x000fc600078e00ff */
[----:B------:R-:W-:Y:S01]  /*17f0*/  IABS R146, R238 ;  /* 0x000000ee00927213 */ /* 0x000fe20000000000 */
[----:B------:R-:W-:Y:S02]  /*1800*/  IMAD.MOV R6, RZ, RZ, -R6 ;  /* 0x000000ffff067224 */ /* 0x000fe400078e0a06 */
[----:B------:R-:W-:Y:S01]  /*1810*/  IMAD R149, R77, R7, R12 ;  /* 0x000000074d957224 */ /* 0x000fe200078e020c */
[----:B------:R-:W-:Y:S01]  /*1820*/  IABS R12, R237 ;  /* 0x000000ed000c7213 */ /* 0x000fe20000000000 */
[----:B------:R-:W-:Y:S02]  /*1830*/  IMAD.MOV R8, RZ, RZ, -R8 ;  /* 0x000000ffff087224 */ /* 0x000fe400078e0a08 */
[----:B------:R-:W-:Y:S02]  /*1840*/  VIADD R243, R0, 0x30 ;  /* 0x0000003000f37836 */ /* 0x000fe40000000000 */
[----:B------:R-:W-:-:S04]  /*1850*/  IMAD.HI.U32 R4, R87, R148, RZ ;  /* 0x0000009457047227 */ /* 0x000fc800078e00ff */
[----:B------:R-:W-:Y:S01]  /*1860*/  @!P1 IMAD.IADD R3, R3, 0x1, -R2 ;  /* 0x0000000103039824 */ /* 0x000fe200078e0a02 */
[----:B------:R-:W-:Y:S01]  /*1870*/  ISETP.NE.AND P1, PT, R100, RZ, PT ;  /* 0x000000ff6400720c */ /* 0x000fe20003f25270 */
[----:B------:R-:W-:Y:S02]  /*1880*/  IMAD.MOV R5, RZ, RZ, -R5 ;  /* 0x000000ffff057224 */ /* 0x000fe400078e0a05 */
[C---:B------:R-:W-:Y:S02]  /*1890*/  IMAD R96, R77.reuse, R6, R96 ;  /* 0x000000064d607224 */ /* 0x040fe400078e0260 */
[----:B------:R-:W-:Y:S02]  /*18a0*/  VIADD R239, R0, 0x2c ;  /* 0x0000002c00ef7836 */ /* 0x000fe40000000000 */
[----:B------:R-:W-:Y:S01]  /*18b0*/  IMAD R144, R77, R8, R144 ;  /* 0x000000084d907224 */ /* 0x000fe200078e0290 */
[----:B------:R-:W-:Y:S01]  /*18c0*/  IABS R8, R243 ;  /* 0x000000f300087213 */ /* 0x000fe20000000000 */
[----:B------:R-:W-:-:S04]  /*18d0*/  IMAD.HI.U32 R6, R87, R98, RZ ;  /* 0x0000006257067227 */ /* 0x000fc800078e00ff */
[----:B------:R-:W-:Y:S02]  /*18e0*/  IMAD.MOV R4, RZ, RZ, -R4 ;  /* 0x000000ffff047224 */ /* 0x000fe400078e0a04 */
[----:B------:R-:W-:-:S04]  /*18f0*/  IMAD.HI.U32 R7, R87, R12, RZ ;  /* 0x0000000c57077227 */ /* 0x000fc800078e00ff */
[----:B------:R-:W-:Y:S01]  /*1900*/  IMAD R97, R77, R5, R10 ;  /* 0x000000054d617224 */ /* 0x000fe200078e020a */
[----:B------:R-:W-:Y:S01]  /*1910*/  IABS R10, R239 ;  /* 0x000000ef000a7213 */ /* 0x000fe20000000000 */
[----:B------:R-:W-:Y:S02]  /*1920*/  VIADD R245, R0, 0x31 ;  /* 0x0000003100f57836 */ /* 0x000fe40000000000 */
[----:B------:R-:W-:-:S03]  /*1930*/  IMAD.HI.U32 R5, R87, R146, RZ ;  /* 0x0000009257057227 */ /* 0x000fc600078e00ff */
[----:B------:R-:W-:Y:S01]  /*1940*/  IABS R142, R245 ;  /* 0x000000f5008e7213 */ /* 0x000fe20000000000 */
[----:B------:R-:W-:Y:S02]  /*1950*/  IMAD.MOV R6, RZ, RZ, -R6 ;  /* 0x000000ffff067224 */ /* 0x000fe400078e0a06 */
[----:B------:R-:W-:Y:S02]  /*1960*/  IMAD R148, R77, R4, R148 ;  /* 0x000000044d947224 */ /* 0x000fe400078e0294 */
[----:B------:R-:W-:Y:S02]  /*1970*/  IMAD.MOV R7, RZ, RZ, -R7 ;  /* 0x000000ffff077224 */ /* 0x000fe400078e0a07 */
[----:B------:R-:W-:Y:S02]  /*1980*/  VIADD R241, R0, 0x2d ;  /* 0x0000002d00f17836 */ /* 0x000fe40000000000 */
[----:B------:R-:W-:-:S04]  /*1990*/  IMAD.HI.U32 R4, R87, R8, RZ ;  /* 0x0000000857047227 */ /* 0x000fc800078e00ff */
[----:B------:R-:W-:Y:S02]  /*19a0*/  IMAD.MOV R5, RZ, RZ, -R5 ;  /* 0x000000ffff057224 */ /* 0x000fe400078e0a05 */
[C---:B------:R-:W-:Y:S02]  /*19b0*/  IMAD R98, R77.reuse, R6, R98 ;  /* 0x000000064d627224 */ /* 0x040fe400078e0262 */
[----:B------:R-:W-:Y:S01]  /*19c0*/  IMAD R147, R77, R7, R12 ;  /* 0x000000074d937224 */ /* 0x000fe200078e020c */
[----:B------:R-:W-:Y:S01]  /*19d0*/  IABS R12, R241 ;  /* 0x000000f1000c7213 */ /* 0x000fe20000000000 */
[----:B------:R-:W-:-:S04]  /*19e0*/  IMAD.HI.U32 R6, R87, R10, RZ ;  /* 0x0000000a57067227 */ /* 0x000fc800078e00ff */
[----:B------:R-:W-:Y:S02]  /*19f0*/  VIADD R242, R0, 0x2f ;  /* 0x0000002f00f27836 */ /* 0x000fe40000000000 */
[----:B------:R-:W-:Y:S02]  /*1a00*/  IMAD.MOV R4, RZ, RZ, -R4 ;  /* 0x000000ffff047224 */ /* 0x000fe400078e0a04 */
[----:B------:R-:W-:Y:S01]  /*1a10*/  @!P2 IMAD.MOV R3, RZ, RZ, -R3 ;  /* 0x000000ffff03a224 */ /* 0x000fe200078e0a03 */
[----:B------:R-:W-:Y:S01]  /*1a20*/  @!P1 LOP3.LUT R3, RZ, R100, RZ, 0x33, !PT ;  /* 0x00000064ff039212 */ /* 0x000fe200078e33ff */
[----:B------:R-:W-:Y:S01]  /*1a30*/  IMAD R146, R77, R5, R146 ;  /* 0x000000054d927224 */ /* 0x000fe200078e0292 */
[----:B------:R-:W-:Y:S01]  /*1a40*/  SHF.R.U32.HI R100, RZ, 0x6, R13 ;  /* 0x00000006ff647819 */ /* 0x000fe2000001160d */
[----:B------:R-:W-:Y:S01]  /*1a50*/  IMAD.HI.U32 R5, R87, R142, RZ ;  /* 0x0000008e57057227 */ /* 0x000fe200078e00ff */
[----:B------:R-:W-:Y:S02]  /*1a60*/  IABS R140, R242 ;  /* 0x000000f2008c7213 */ /* 0x000fe40000000000 */
[----:B------:R-:W-:Y:S01]  /*1a70*/  SGXT.U32 R100, R100, 0x1 ;  /* 0x000000016464781a */ /* 0x000fe20000000000 */
[----:B------:R-:W-:Y:S01]  /*1a80*/  IMAD.MOV R6, RZ, RZ, -R6 ;  /* 0x000000ffff067224 */ /* 0x000fe200078e0a06 */
[----:B------:R-:W-:Y:S01]  /*1a90*/  PLOP3.LUT P2, PT, PT, PT, UP1, 0x80, 0x8 ;  /* 0x000000000008781c */ /* 0x000fe20003f4f018 */
[----:B------:R-:W-:-:S02]  /*1aa0*/  VIADD R244, R0, 0x32 ;  /* 0x0000003200f47836 */ /* 0x000fc40000000000 */
[----:B------:R-:W-:Y:S01]  /*1ab0*/  IMAD R141, R77, R4, R8 ;  /* 0x000000044d8d7224 */ /* 0x000fe200078e0208 */
[----:B------:R-:W-:Y:S01]  /*1ac0*/  PRMT R4, RZ, 0x7610, R4 ;  /* 0x00007610ff047816 */ /* 0x000fe20000000004 */
[----:B------:R-:W-:-:S04]  /*1ad0*/  IMAD.HI.U32 R7, R87, R12, RZ ;  /* 0x0000000c57077227 */ /* 0x000fc800078e00ff */
[----:B------:R-:W-:Y:S01]  /*1ae0*/  IMAD.MOV R5, RZ, RZ, -R5 ;  /* 0x000000ffff057224 */ /* 0x000fe200078e0a05 */
[----:B------:R0:W-:Y:S01]  /*1af0*/  STL.S16 [R1+0x90], R4 ;  /* 0x0000900401007387 */ /* 0x0001e20000100600 */
[----:B------:R-:W-:Y:S01]  /*1b00*/  IMAD R99, R77, R6, R10 ;  /* 0x000000064d637224 */ /* 0x000fe200078e020a */
[----:B------:R-:W-:Y:S01]  /*1b10*/  IABS R10, R244 ;  /* 0x000000f4000a7213 */ /* 0x000fe20000000000 */
[----:B------:R-:W-:Y:S02]  /*1b20*/  IMAD.MOV R7, RZ, RZ, -R7 ;  /* 0x000000ffff077224 */ /* 0x000fe400078e0a07 */
[----:B------:R-:W-:-:S04]  /*1b30*/  IMAD.HI.U32 R2, R87, R140, RZ ;  /* 0x0000008c57027227 */ /* 0x000fc800078e00ff */
[C---:B------:R-:W-:Y:S02]  /*1b40*/  IMAD R142, R77.reuse, R5, R142 ;  /* 0x000000054d8e7224 */ /* 0x040fe400078e028e */
[----:B------:R-:W-:Y:S02]  /*1b50*/  IMAD.U32 R5, RZ, RZ, UR12 ;  /* 0x0000000cff057e24 */ /* 0x000fe4000f8e00ff */
[----:B0-----:R-:W-:Y:S02]  /*1b60*/  IMAD R4, R100, UR12, RZ ;  /* 0x0000000c64047c24 */ /* 0x001fe4000f8e02ff */
[----:B------:R-:W-:Y:S02]  /*1b70*/  IMAD R145, R77, R7, R12 ;  /* 0x000000074d917224 */ /* 0x000fe400078e020c */
[----:B------:R-:W-:-:S04]  /*1b80*/  IMAD.HI.U32 R6, R87, R10, RZ ;  /* 0x0000000a57067227 */ /* 0x000fc800078e00ff */
[----:B------:R-:W-:Y:S02]  /*1b90*/  IMAD.MOV R2, RZ, RZ, -R2 ;  /* 0x000000ffff027224 */ /* 0x000fe400078e0a02 */
[----:B------:R-:W-:Y:S02]  /*1ba0*/  IMAD.U32 R7, RZ, RZ, UR12 ;  /* 0x0000000cff077e24 */ /* 0x000fe4000f8e00ff */
[----:B------:R-:W-:Y:S02]  /*1bb0*/  IMAD R30, R5, 0x2, R4 ;  /* 0x00000002051e7824 */ /* 0x000fe400078e0204 */
[----:B------:R-:W-:Y:S02]  /*1bc0*/  IMAD.MOV R6, RZ, RZ, -R6 ;  /* 0x000000ffff067224 */ /* 0x000fe400078e0a06 */
[----:B------:R-:W-:Y:S01]  /*1bd0*/  IMAD R140, R77, R2, R140 ;  /* 0x000000024d8c7224 */ /* 0x000fe200078e028c */
[----:B------:R-:W-:Y:S01]  /*1be0*/  LOP3.LUT R2, R13, 0x7f, RZ, 0xc0, !PT ;  /* 0x0000007f0d027812 */ /* 0x000fe200078ec0ff */
[----:B------:R-:W-:-:S02]  /*1bf0*/  IMAD.U32 R9, RZ, RZ, UR12 ;  /* 0x0000000cff097e24 */ /* 0x000fc4000f8e00ff */
[----:B------:R-:W-:Y:S01]  /*1c00*/  IMAD R56, R7, 0x2, R30 ;  /* 0x0000000207387824 */ /* 0x000fe200078e021e */
[----:B------:R-:W-:Y:S01]  /*1c10*/  ISETP.NE.U32.AND P1, PT, R2, RZ, PT ;  /* 0x000000ff0200720c */ /* 0x000fe20003f25070 */
[--C-:B------:R-:W-:Y:S01]  /*1c20*/  IMAD R143, R77, R6, R10.reuse ;  /* 0x000000064d8f7224 */ /* 0x100fe200078e020a */
[----:B------:R-:W-:Y:S01]  /*1c30*/  PRMT R10, RZ, 0x7610, R10 ;  /* 0x00007610ff0a7816 */ /* 0x000fe2000000000a */
[----:B------:R-:W-:Y:S01]  /*1c40*/  IMAD.U32 R11, RZ, RZ, UR12 ;  /* 0x0000000cff0b7e24 */ /* 0x000fe2000f8e00ff */
[----:B------:R-:W-:Y:S01]  /*1c50*/  LOP3.LUT R6, R100, 0x8, RZ, 0xfc, !PT ;  /* 0x0000000864067812 */ /* 0x000fe200078efcff */
[----:B------:R-:W-:Y:S02]  /*1c60*/  IMAD.U32 R8, RZ, RZ, UR12 ;  /* 0x0000000cff087e24 */ /* 0x000fe4000f8e00ff */
[----:B------:R-:W-:Y:S02]  /*1c70*/  IMAD.U32 R13, RZ, RZ, UR12 ;  /* 0x0000000cff0d7e24 */ /* 0x000fe4000f8e00ff */
[----:B------:R-:W-:Y:S01]  /*1c80*/  IMAD R78, R9, 0x2, R56 ;  /* 0x00000002094e7824 */ /* 0x000fe200078e0238 */
[----:B------:R-:W-:Y:S06]  /*1c90*/  BRA.U UP0, `(.L_x_5) ;  /* 0x0000000100187547 */ /* 0x000fec000b800000 */
[----:B------:R-:W-:Y:S01]  /*1ca0*/  ELECT P3, URZ, PT ;  /* 0x0000000000ff782f */ /* 0x000fe20003860000 */
[----:B------:R-:W-:Y:S01]  /*1cb0*/  IMAD.MOV.U32 R2, RZ, RZ, 0x1 ;  /* 0x00000001ff027424 */ /* 0x000fe200078e00ff */
[----:B------:R-:W-:Y:S01]  /*1cc0*/  UMOV UR4, 0x40 ;  /* 0x0000004000047882 */ /* 0x000fe20000000000 */
[----:B------:R-:W-:Y:S01]  /*1cd0*/  UVIRTCOUNT.DEALLOC.SMPOOL 0x80 ;  /* 0x000000800000784c */ /* 0x000fe20000000000 */
[----:B------:R-:W-:-:S09]  /*1ce0*/  ULEA UR4, UR5, UR4, 0x18 ;  /* 0x0000000405047291 */ /* 0x000fd2000f8ec0ff */
[----:B------:R0:W-:Y:S03]  /*1cf0*/  @P3 STS.U8 [UR4], R2 ;  /* 0x00000002ff003988 */ /* 0x0001e60008000004 */
.L_x_5:
[----:B------:R1:W-:Y:S01]  /*1d00*/  STL [R1+0x1c0], R241 ;  /* 0x0001c0f101007387 */ /* 0x0003e20000100800 */
[----:B------:R-:W-:-:S03]  /*1d10*/  IMAD.MOV.U32 R190, RZ, RZ, R10 ;  /* 0x000000ffffbe7224 */ /* 0x000fc600078e000a */
[----:B------:R-:W-:Y:S04]  /*1d20*/  STL [R1+0x1bc], R240 ;  /* 0x0001bcf001007387 */ /* 0x000fe80000100800 */
[----:B-1----:R-:W2:Y:S01]  /*1d30*/  LDL.LU R241, [R1+0x90] ;  /* 0x0000900001f17983 */ /* 0x002ea20000300800 */
[----:B------:R-:W-:Y:S01]  /*1d40*/  VOTEU.ALL UP2, P1 ;  /* 0x0000000000ff7886 */ /* 0x000fe20000840000 */
[----:B------:R-:W-:Y:S01]  /*1d50*/  VOTEU.ALL UP3, P1 ;  /* 0x0000000000ff7886 */ /* 0x000fe20000860000 */
[----:B------:R-:W-:Y:S01]  /*1d60*/  IMAD R5, R11, 0x2, R78 ;  /* 0x000000020b057824 */ /* 0x000fe200078e024e */
[----:B------:R-:W-:Y:S01]  /*1d70*/  STTM.16dp32bit_t0_t15.x32 tmem[UR10], RZ ;  /* 0x000000ff000079ed */ /* 0x000fe20008a8000a */
[----:B------:R-:W-:Y:S01]  /*1d80*/  STTM.16dp32bit_t16_t31.x32 tmem[UR10+0x20], RZ ;  /* 0x000020ff000079ed */ /* 0x000fe20008aa000a */
[----:B------:R-:W1:Y:S01]  /*1d90*/  FENCE.VIEW.ASYNC.T ;  /* 0x00000000000073c6 */ /* 0x000e620000000200 */
[----:B------:R-:W-:-:S04]  /*1da0*/  @!UP2 UIADD3 UR4, UPT, UPT, -UR7, 0x100000, URZ ;  /* 0x001000000704a890 */ /* 0x000fc8000fffe1ff */
[----:B------:R-:W-:Y:S02]  /*1db0*/  @!UP2 USHF.L.U32 UR5, UR4, 0xb, URZ ;  /* 0x0000000b0405a899 */ /* 0x000fe400080006ff */
[----:B------:R-:W-:Y:S01]  /*1dc0*/  @!UP2 USHF.L.U32 UR4, UR4, 0x1, URZ ;  /* 0x000000010404a899 */ /* 0x000fe200080006ff */
[----:B-1----:R-:W-:Y:S01]  /*1dd0*/  BAR.SYNC.DEFER_BLOCKING 0x0 ;  /* 0x0000000000007b1d */ /* 0x002fe20000010000 */
[----:B------:R-:W-:Y:S01]  /*1de0*/  IMAD R136, R3, UR14, RZ ;  /* 0x0000000e03887c24 */ /* 0x000fe2000f8e02ff */
[----:B------:R-:W-:Y:S01]  /*1df0*/  ISETP.LT.AND P2, PT, R6, UR22, P2 ;  /* 0x0000001606007c0c */ /* 0x000fe20009741270 */
[----:B------:R-:W-:-:S03]  /*1e00*/  IMAD R32, R32, 0x2, R5 ;  /* 0x0000000220207824 */ /* 0x000fc600078e0205 */
[C---:B------:R-:W-:Y:S01]  /*1e10*/  IADD3 R137, P3, PT, R136.reuse, UR16, RZ ;  /* 0x0000001088897c10 */ /* 0x040fe2000ff7e0ff */
[----:B------:R-:W-:Y:S02]  /*1e20*/  IMAD R59, R59, 0x2, R32 ;  /* 0x000000023b3b7824 */ /* 0x000fe400078e0220 */
[----:B------:R-:W-:Y:S01]  /*1e30*/  IMAD.U32 R9, RZ, RZ, UR12 ;  /* 0x0000000cff097e24 */ /* 0x000fe2000f8e00ff */
[----:B------:R-:W-:Y:S01]  /*1e40*/  LEA.HI.X.SX32 R136, R136, UR17, 0x1, P3 ;  /* 0x0000001188887c11 */ /* 0x000fe200098f0eff */
[----:B------:R-:W-:Y:S01]  /*1e50*/  IMAD R8, R8, 0x4, R59 ;  /* 0x0000000408087824 */ /* 0x000fe200078e023b */
[CC--:B0-----:R-:W-:Y:S01]  /*1e60*/  IADD3 R2, P3, PT, R4.reuse, R137.reuse, RZ ;  /* 0x0000008904027210 */ /* 0x0c1fe20007f7e0ff */
[----:B------:R-:W-:Y:S01]  /*1e70*/  IMAD.U32 R11, RZ, RZ, UR12 ;  /* 0x0000000cff0b7e24 */ /* 0x000fe2000f8e00ff */
[C---:B------:R-:W-:Y:S01]  /*1e80*/  IADD3 R3, P4, PT, R5.reuse, R137, RZ ;  /* 0x0000008905037210 */ /* 0x040fe20007f9e0ff */
[----:B------:R-:W-:Y:S01]  /*1e90*/  IMAD.U32 R10, RZ, RZ, UR12 ;  /* 0x0000000cff0a7e24 */ /* 0x000fe2000f8e00ff */
[-C--:B------:R-:W-:Y:S01]  /*1ea0*/  LEA.HI.X.SX32 R4, R4, R136.reuse, 0x1, P3 ;  /* 0x0000008804047211 */ /* 0x080fe200018f0eff */
[----:B------:R-:W-:Y:S01]  /*1eb0*/  IMAD.U32 R62, RZ, RZ, UR12 ;  /* 0x0000000cff3e7e24 */ /* 0x000fe2000f8e00ff */
[----:B------:R-:W-:-:S02]  /*1ec0*/  LEA.HI.X.SX32 R5, R5, R136, 0x1, P4 ;  /* 0x0000008805057211 */ /* 0x000fc400020f0eff */
[C---:B------:R-:W-:Y:S02]  /*1ed0*/  LOP3.LUT R14, R100.reuse, 0x10, RZ, 0xfc, !PT ;  /* 0x00000010640e7812 */ /* 0x040fe400078efcff */
[----:B------:R-:W-:Y:S01]  /*1ee0*/  LOP3.LUT R12, R100, 0x18, RZ, 0xfc, !PT ;  /* 0x00000018640c7812 */ /* 0x000fe200078efcff */
[----:B------:R-:W-:Y:S01]  /*1ef0*/  IMAD.U32 R65, RZ, RZ, UR12 ;  /* 0x0000000cff417e24 */ /* 0x000fe2000f8e00ff */
[----:B------:R-:W0:Y:S02]  /*1f00*/  FENCE.VIEW.ASYNC.S ;  /* 0x00000000000073c6 */ /* 0x000e240000000000 */
[----:B0-----:R0:W1:Y:S01]  /*1f10*/  @!UP3 SYNCS.EXCH.64 URZ, [UR6], UR4 ;  /* 0x0000000406ffb5b2 */ /* 0x0010620008000100 */
[----:B------:R-:W-:Y:S01]  /*1f20*/  IMAD R34, R13, 0x2, R8 ;  /* 0x000000020d227824 */ /* 0x000fe200078e0208 */
[----:B------:R3:W-:Y:S01]  /*1f30*/  STL [R1+0x1b8], R242 ;  /* 0x0001b8f201007387 */ /* 0x0007e20000100800 */
[----:B------:R-:W-:Y:S02]  /*1f40*/  @P0 IMAD.MOV.U32 R6, RZ, RZ, R2 ;  /* 0x000000ffff060224 */ /* 0x000fe400078e0002 */
[----:B------:R-:W-:Y:S01]  /*1f50*/  IMAD R58, R9, 0x2, R34 ;  /* 0x00000002093a7824 */ /* 0x000fe200078e0222 */
[----:B------:R4:W-:Y:S01]  /*1f60*/  STL [R1+0x1b4], R243 ;  /* 0x0001b4f301007387 */ /* 0x0009e20000100800 */
[----:B------:R-:W-:Y:S01]  /*1f70*/  @P0 IMAD.MOV.U32 R7, RZ, RZ, R4 ;  /* 0x000000ffff070224 */ /* 0x000fe200078e0004 */
[----:B-1----:R-:W-:Y:S01]  /*1f80*/  BAR.SYNC.DEFER_BLOCKING 0x0 ;  /* 0x0000000000007b1d */ /* 0x002fe20000010000 */
[----:B------:R-:W-:-:S04]  /*1f90*/  IMAD R80, R11, 0x2, R58 ;  /* 0x000000020b507824 */ /* 0x000fc800078e023a */
[----:B------:R-:W-:Y:S02]  /*1fa0*/  IMAD R9, R9, 0x2, R80 ;  /* 0x0000000209097824 */ /* 0x000fe400078e0250 */
[----:B------:R-:W-:Y:S01]  /*1fb0*/  IMAD.U32 R13, RZ, RZ, UR12 ;  /* 0x0000000cff0d7e24 */ /* 0x000fe2000f8e00ff */
[----:B---3--:R-:W-:Y:S01]  /*1fc0*/  PRMT R242, RZ, 0x7610, R242 ;  /* 0x00007610fff27816 */ /* 0x008fe200000000f2 */
[----:B------:R-:W-:Y:S02]  /*1fd0*/  IMAD R35, R10, 0x2, R9 ;  /* 0x000000020a237824 */ /* 0x000fe400078e0209 */
[----:B------:R-:W-:Y:S01]  /*1fe0*/  IMAD.U32 R82, RZ, RZ, UR12 ;  /* 0x0000000cff527e24 */ /* 0x000fe2000f8e00ff */
[----:B----4-:R-:W-:Y:S01]  /*1ff0*/  PRMT R243, RZ, 0x7610, R243 ;  /* 0x00007610fff37816 */ /* 0x010fe200000000f3 */
[----:B------:R-:W-:Y:S02]  /*2000*/  IMAD R62, R62, 0x2, R35 ;  /* 0x000000023e3e7824 */ /* 0x000fe400078e0223 */
[----:B------:R-:W-:Y:S01]  /*2010*/  IMAD.U32 R40, RZ, RZ, UR12 ;  /* 0x0000000cff287e24 */ /* 0x000fe2000f8e00ff */
[----:B------:R-:W-:Y:S01]  /*2020*/  LOP3.LUT R15, R100, 0x20, RZ, 0xfc, !PT ;  /* 0x00000020640f7812 */ /* 0x000fe200078efcff */
[----:B------:R-:W-:Y:S01]  /*2030*/  IMAD.U32 R41, RZ, RZ, UR12 ;  /* 0x0000000cff297e24 */ /* 0x000fe2000f8e00ff */
[----:B------:R-:W-:Y:S01]  /*2040*/  STL [R1+0x1b0], R245 ;  /* 0x0001b0f501007387 */ /* 0x000fe20000100800 */
[----:B------:R-:W-:-:S02]  /*2050*/  IMAD.U32 R66, RZ, RZ, UR12 ;  /* 0x0000000cff427e24 */ /* 0x000fc4000f8e00ff */
[----:B------:R-:W-:Y:S01]  /*2060*/  IMAD.U32 R17, RZ, RZ, UR12 ;  /* 0x0000000cff117e24 */ /* 0x000fe2000f8e00ff */
[----:B------:R-:W-:Y:S04]  /*2070*/  STL [R1+0x1ac], R244 ;  /* 0x0001acf401007387 */ /* 0x000fe80000100800 */
[----:B------:R1:W3:Y:S01]  /*2080*/  @P0 LDG.E.U8 R190, desc[UR20][R6.64] ;  /* 0x0000001406be0981 */ /* 0x0002e2000c1e1100 */
[----:B------:R-:W-:-:S03]  /*2090*/  PLOP3.LUT P0, PT, PT, PT, UP1, 0x80, 0x8 ;  /* 0x000000000008781c */ /* 0x000fc60003f0f018 */
[----:B------:R4:W-:Y:S01]  /*20a0*/  STL [R1+0x1a8], R101 ;  /* 0x0001a86501007387 */ /* 0x0009e20000100800 */
[----:B-1----:R-:W-:Y:S02]  /*20b0*/  @P2 IMAD.MOV.U32 R6, RZ, RZ, R3 ;  /* 0x000000ffff062224 */ /* 0x002fe400078e0003 */
[----:B------:R-:W-:Y:S01]  /*20c0*/  @P2 IMAD.MOV.U32 R7, RZ, RZ, R5 ;  /* 0x000000ffff072224 */ /* 0x000fe200078e0005 */
[----:B------:R-:W-:Y:S01]  /*20d0*/  ISETP.LT.AND P0, PT, R14, UR22, P0 ;  /* 0x000000160e007c0c */ /* 0x000fe20008701270 */
[----:B------:R-:W-:Y:S01]  /*20e0*/  IMAD.U32 R19, RZ, RZ, UR12 ;  /* 0x0000000cff137e24 */ /* 0x000fe2000f8e00ff */
[C---:B------:R-:W-:Y:S01]  /*20f0*/  LOP3.LUT R14, R100.reuse, 0x28, RZ, 0xfc, !PT ;  /* 0x00000028640e7812 */ /* 0x040fe200078efcff */
[----:B------:R-:W-:Y:S01]  /*2100*/  IMAD.U32 R48, RZ, RZ, UR12 ;  /* 0x0000000cff307e24 */ /* 0x000fe2000f8e00ff */
[----:B----4-:R-:W-:Y:S02]  /*2110*/  PRMT R101, RZ, 0x7610, R101 ;  /* 0x00007610ff657816 */ /* 0x010fe40000000065 */
[----:B------:R-:W-:Y:S01]  /*2120*/  LOP3.LUT R20, R100, 0x30, RZ, 0xfc, !PT ;  /* 0x0000003064147812 */ /* 0x000fe200078efcff */
[----:B------:R-:W-:Y:S01]  /*2130*/  IMAD.U32 R69, RZ, RZ, UR12 ;  /* 0x0000000cff457e24 */ /* 0x000fe2000f8e00ff */
[----:B------:R-:W-:-:S02]  /*2140*/  PRMT R244, RZ, 0x7610, R244 ;  /* 0x00007610fff47816 */ /* 0x000fc400000000f4 */
[C---:B------:R-:W-:Y:S01]  /*2150*/  LOP3.LUT R18, R100.reuse, 0x38, RZ, 0xfc, !PT ;  /* 0x0000003864127812 */ /* 0x040fe200078efcff */
[----:B------:R-:W-:Y:S01]  /*2160*/  IMAD.U32 R21, RZ, RZ, UR12 ;  /* 0x0000000cff157e24 */ /* 0x000fe2000f8e00ff */
[----:B------:R-:W-:Y:S01]  /*2170*/  PRMT R245, RZ, 0x7610, R245 ;  /* 0x00007610fff57816 */ /* 0x000fe200000000f5 */
[----:B------:R-:W-:Y:S01]  /*2180*/  IMAD.U32 R23, RZ, RZ, UR12 ;  /* 0x0000000cff177e24 */ /* 0x000fe2000f8e00ff */
[C---:B------:R-:W-:Y:S01]  /*2190*/  LOP3.LUT R25, R100.reuse, 0x40, RZ, 0xfc, !PT ;  /* 0x0000004064197812 */ /* 0x040fe200078efcff */
[----:B------:R-:W-:Y:S01]  /*21a0*/  IMAD.U32 R22, RZ, RZ, UR12 ;  /* 0x0000000cff167e24 */ /* 0x000fe2000f8e00ff */
[----:B------:R-:W-:Y:S01]  /*21b0*/  PRMT R240, RZ, 0x7610, R240 ;  /* 0x00007610fff07816 */ /* 0x000fe200000000f0 */
[----:B------:R-:W-:Y:S01]  /*21c0*/  IMAD.U32 R72, RZ, RZ, UR12 ;  /* 0x0000000cff487e24 */ /* 0x000fe2000f8e00ff */
[----:B------:R-:W-:Y:S01]  /*21d0*/  LOP3.LUT R24, R100, 0x48, RZ, 0xfc, !PT ;  /* 0x0000004864187812 */ /* 0x000fe200078efcff */
[----:B------:R-:W-:Y:S01]  /*21e0*/  STL [R1+0x140], R2 ;  /* 0x0001400201007387 */ /* 0x000fe20000100800 */
[----:B------:R-:W-:-:S02]  /*21f0*/  PRMT R27, RZ, 0x7610, R27 ;  /* 0x00007610ff1b7816 */ /* 0x000fc4000000001b */
[----:B------:R-:W-:Y:S01]  /*2200*/  PRMT R26, RZ, 0x7610, R26 ;  /* 0x00007610ff1a7816 */ /* 0x000fe2000000001a */
[----:B------:R-:W-:Y:S04]  /*2210*/  STL [R1+0x13c], R4 ;  /* 0x00013c0401007387 */ /* 0x000fe80000100800 */
[----:B--2---:R1:W2:Y:S01]  /*2220*/  @P2 LDG.E.U8 R241, desc[UR20][R6.64] ;  /* 0x0000001406f12981 */ /* 0x0042a2000c1e1100 */
[----:B------:R-:W-:-:S04]  /*2230*/  PLOP3.LUT P2, PT, PT, PT, UP1, 0x80, 0x8 ;  /* 0x000000000008781c */ /* 0x000fc80003f4f018 */
[----:B------:R-:W-:Y:S01]  /*2240*/  ISETP.LT.AND P2, PT, R12, UR22, P2 ;  /* 0x000000160c007c0c */ /* 0x000fe20009741270 */
[----:B------:R-:W-:Y:S01]  /*2250*/  IMAD R12, R11, 0x4, R62 ;  /* 0x000000040b0c7824 */ /* 0x000fe200078e023e */
[----:B-1----:R-:W-:-:S03]  /*2260*/  IADD3 R6, P3, PT, R8, R137, RZ ;  /* 0x0000008908067210 */ /* 0x002fc60007f7e0ff */
[----:B------:R-:W-:Y:S01]  /*2270*/  IMAD R42, R13, 0x2, R12 ;  /* 0x000000020d2a7824 */ /* 0x000fe200078e020c */
[C---:B------:R-:W-:Y:S02]  /*2280*/  IADD3 R7, P4, PT, R9.reuse, R137, RZ ;  /* 0x0000008909077210 */ /* 0x040fe40007f9e0ff */
[-C--:B------:R-:W-:Y:S01]  /*2290*/  LEA.HI.X.SX32 R8, R8, R136.reuse, 0x1, P3 ;  /* 0x0000008808087211 */ /* 0x080fe200018f0eff */
[----:B------:R-:W-:Y:S01]  /*22a0*/  @P0 IMAD.MOV.U32 R10, RZ, RZ, R6 ;  /* 0x000000ffff0a0224 */ /* 0x000fe200078e0006 */
[----:B------:R-:W-:Y:S01]  /*22b0*/  LEA.HI.X.SX32 R9, R9, R136, 0x1, P4 ;  /* 0x0000008809097211 */ /* 0x000fe200020f0eff */
[----:B------:R-:W-:Y:S02]  /*22c0*/  IMAD R65, R65, 0x2, R42 ;  /* 0x0000000241417824 */ /* 0x000fe400078e022a */
[----:B------:R-:W-:Y:S02]  /*22d0*/  @P0 IMAD.MOV.U32 R11, RZ, RZ, R8 ;  /* 0x000000ffff0b0224 */ /* 0x000fe400078e0008 */
[----:B------:R-:W-:-:S03]  /*22e0*/  IMAD R82, R82, 0x2, R65 ;  /* 0x0000000252527824 */ /* 0x000fc600078e0241 */
[----:B------:R1:W4:Y:S01]  /*22f0*/  @P0 LDG.E.U8 R242, desc[UR20][R10.64] ;  /* 0x000000140af20981 */ /* 0x000322000c1e1100 */
[----:B------:R-:W-:Y:S01]  /*2300*/  IMAD R13, R13, 0x2, R82 ;  /* 0x000000020d0d7824 */ /* 0x000fe200078e0252 */
[----:B------:R-:W-:Y:S01]  /*2310*/  PLOP3.LUT P0, PT, PT, PT, UP1, 0x80, 0x8 ;  /* 0x000000000008781c */ /* 0x000fe20003f0f018 */
[----:B-1----:R-:W-:Y:S02]  /*2320*/  @P2 IMAD.MOV.U32 R10, RZ, RZ, R7 ;  /* 0x000000ffff0a2224 */ /* 0x002fe400078e0007 */
[----:B------:R-:W-:Y:S02]  /*2330*/  @P2 IMAD.MOV.U32 R11, RZ, RZ, R9 ;  /* 0x000000ffff0b2224 */ /* 0x000fe400078e0009 */
[----:B------:R-:W-:-:S03]  /*2340*/  IMAD R40, R40, 0x2, R13 ;  /* 0x0000000228287824 */ /* 0x000fc600078e020d */
[----:B------:R1:W2:Y:S01]  /*2350*/  @P2 LDG.E.U8 R243, desc[UR20][R10.64] ;  /* 0x000000140af32981 */ /* 0x0002a2000c1e1100 */
[----:B------:R-:W-:Y:S01]  /*2360*/  ISETP.LT.AND P0, PT, R15, UR22, P0 ;  /* 0x000000160f007c0c */ /* 0x000fe20008701270 */
[----:B------:R-:W-:Y:S02]  /*2370*/  IMAD.U32 R15, RZ, RZ, UR12 ;  /* 0x0000000cff0f7e24 */ /* 0x000fe4000f8e00ff */
[----:B-1----:R-:W-:-:S04]  /*2380*/  IMAD.U32 R11, RZ, RZ, UR12 ;  /* 0x0000000cff0b7e24 */ /* 0x002fc8000f8e00ff */
[----:B------:R-:W-:Y:S01]  /*2390*/  IMAD R64, R11, 0x2, R40 ;  /* 0x000000020b407824 */ /* 0x000fe200078e0228 */
[----:B------:R-:W-:-:S03]  /*23a0*/  PLOP3.LUT P2, PT, PT, PT, UP1, 0x80, 0x8 ;  /* 0x000000000008781c */ /* 0x000fc60003f4f018 */
[----:B------:R-:W-:Y:S01]  /*23b0*/  IMAD R16, R15, 0x4, R64 ;  /* 0x000000040f107824 */ /* 0x000fe200078e0240 */
[----:B------:R-:W-:-:S03]  /*23c0*/  IADD3 R10, P3, PT, R12, R137, RZ ;  /* 0x000000890c0a7210 */ /* 0x000fc60007f7e0ff */
[----:B------:R-:W-:Y:S01]  /*23d0*/  IMAD R41, R41, 0x2, R16 ;  /* 0x0000000229297824 */ /* 0x000fe200078e0210 */
[----:B------:R-:W-:Y:S02]  /*23e0*/  ISETP.LT.AND P2, PT, R14, UR22, P2 ;  /* 0x000000160e007c0c */ /* 0x000fe40009741270 */
[-C--:B------:R-:W-:Y:S01]  /*23f0*/  LEA.HI.X.SX32 R12, R12, R136.reuse, 0x1, P3 ;  /* 0x000000880c0c7211 */ /* 0x080fe200018f0eff */
[----:B------:R-:W-:Y:S01]  /*2400*/  IMAD R66, R66, 0x2, R41 ;  /* 0x0000000242427824 */ /* 0x000fe200078e0229 */
[----:B------:R-:W-:Y:S01]  /*2410*/  IADD3 R11, P4, PT, R13, R137, RZ ;  /* 0x000000890d0b7210 */ /* 0x000fe20007f9e0ff */
[----:B------:R-:W-:Y:S02]  /*2420*/  @P0 IMAD.MOV.U32 R14, RZ, RZ, R10 ;  /* 0x000000ffff0e0224 */ /* 0x000fe400078e000a */
[----:B------:R-:W-:Y:S02]  /*2430*/  @P0 IMAD.MOV.U32 R15, RZ, RZ, R12 ;  /* 0x000000ffff0f0224 */ /* 0x000fe400078e000c */
[----:B------:R-:W-:Y:S01]  /*2440*/  IMAD R84, R17, 0x2, R66 ;  /* 0x0000000211547824 */ /* 0x000fe200078e0242 */
[----:B------:R-:W-:-:S02]  /*2450*/  LEA.HI.X.SX32 R13, R13, R136, 0x1, P4 ;  /* 0x000000880d0d7211 */ /* 0x000fc400020f0eff */
[----:B------:R1:W2:Y:S01]  /*2460*/  @P0 LDG.E.U8 R101, desc[UR20][R14.64] ;  /* 0x000000140e650981 */ /* 0x0002a2000c1e1100 */
[----:B------:R-:W-:Y:S01]  /*2470*/  IMAD R17, R19, 0x2, R84 ;  /* 0x0000000213117824 */ /* 0x000fe200078e0254 */
[----:B------:R-:W-:-:S03]  /*2480*/  PLOP3.LUT P0, PT, PT, PT, UP1, 0x80, 0x8 ;  /* 0x000000000008781c */ /* 0x000fc60003f0f018 */
[----:B------:R-:W-:Y:S01]  /*2490*/  IMAD R48, R48, 0x2, R17 ;  /* 0x0000000230307824 */ /* 0x000fe200078e0211 */
[----:B------:R-:W-:Y:S01]  /*24a0*/  ISETP.LT.AND P0, PT, R20, UR22, P0 ;  /* 0x0000001614007c0c */ /* 0x000fe20008701270 */
[----:B-1----:R-:W-:Y:S02]  /*24b0*/  @P2 IMAD.MOV.U32 R14, RZ, RZ, R11 ;  /* 0x000000ffff0e2224 */ /* 0x002fe400078e000b */
[----:B------:R-:W-:Y:S02]  /*24c0*/  @P2 IMAD.MOV.U32 R15, RZ, RZ, R13 ;  /* 0x000000ffff0f2224 */ /* 0x000fe400078e000d */
[----:B------:R-:W-:Y:S02]  /*24d0*/  IMAD.U32 R20, RZ, RZ, UR12 ;  /* 0x0000000cff147e24 */ /* 0x000fe4000f8e00ff */
[----:B------:R-:W-:Y:S01]  /*24e0*/  IMAD R69, R69, 0x2, R48 ;  /* 0x0000000245457824 */ /* 0x000fe200078e0230 */
[----:B------:R1:W2:Y:S01]  /*24f0*/  @P2 LDG.E.U8 R244, desc[UR20][R14.64] ;  /* 0x000000140ef42981 */ /* 0x0002a2000c1e1100 */
[----:B------:R-:W-:-:S02]  /*2500*/  PLOP3.LUT P2, PT, PT, PT, UP1, 0x80, 0x8 ;  /* 0x000000000008781c */ /* 0x000fc40003f4f018 */
[----:B------:R-:W-:Y:S02]  /*2510*/  IMAD R20, R20, 0x4, R69 ;  /* 0x0000000414147824 */ /* 0x000fe400078e0245 */
[----:B------:R-:W-:Y:S02]  /*2520*/  ISETP.LT.AND P2, PT, R18, UR22, P2 ;  /* 0x0000001612007c0c */ /* 0x000fe40009741270 */
[----:B-1----:R-:W-:Y:S01]  /*2530*/  IADD3 R14, P3, PT, R16, R137, RZ ;  /* 0x00000089100e7210 */ /* 0x002fe20007f7e0ff */
[----:B------:R-:W-:-:S03]  /*2540*/  IMAD R46, R21, 0x2, R20 ;  /* 0x00000002152e7824 */ /* 0x000fc600078e0214 */
[-C--:B------:R-:W-:Y:S01]  /*2550*/  LEA.HI.X.SX32 R16, R16, R136.reuse, 0x1, P3 ;  /* 0x0000008810107211 */ /* 0x080fe200018f0eff */
[----:B------:R-:W-:Y:S01]  /*2560*/  @P0 IMAD.MOV.U32 R18, RZ, RZ, R14 ;  /* 0x000000ffff120224 */ /* 0x000fe200078e000e */
[----:B------:R-:W-:Y:S01]  /*2570*/  IADD3 R15, P4, PT, R17, R137, RZ ;  /* 0x00000089110f7210 */ /* 0x000fe20007f9e0ff */
[----:B------:R-:W-:Y:S02]  /*2580*/  IMAD R70, R23, 0x2, R46 ;  /* 0x0000000217467824 */ /* 0x000fe400078e022e */
[----:B------:R-:W-:Y:S01]  /*2590*/  @P0 IMAD.MOV.U32 R19, RZ, RZ, R16 ;  /* 0x000000ffff130224 */ /* 0x000fe200078e0010 */
[----:B------:R-:W-:Y:S01]  /*25a0*/  LEA.HI.X.SX32 R17, R17, R136, 0x1, P4 ;  /* 0x0000008811117211 */ /* 0x000fe200020f0eff */
[----:B------:R-:W-:-:S03]  /*25b0*/  IMAD R86, R21, 0x2, R70 ;  /* 0x0000000215567824 */ /* 0x000fc600078e0246 */
[----:B------:R1:W2:Y:S01]  /*25c0*/  @P0 LDG.E.U8 R245, desc[UR20][R18.64] ;  /* 0x0000001412f50981 */ /* 0x0002a2000c1e1100 */
[----:B------:R-:W-:Y:S01]  /*25d0*/  PLOP3.LUT P0, PT, PT, PT, UP1, 0x80, 0x8 ;  /* 0x000000000008781c */ /* 0x000fe20003f0f018 */
[----:B------:R-:W-:-:S03]  /*25e0*/  IMAD R21, R23, 0x2, R86 ;  /* 0x0000000217157824 */ /* 0x000fc600078e0256 */
[----:B------:R-:W-:Y:S01]  /*25f0*/  ISETP.LT.AND P0, PT, R25, UR22, P0 ;  /* 0x0000001619007c0c */ /* 0x000fe20008701270 */
[----:B-1----:R-:W-:Y:S02]  /*2600*/  @P2 IMAD.MOV.U32 R18, RZ, RZ, R15 ;  /* 0x000000ffff122224 */ /* 0x002fe400078e000f */
[----:B------:R-:W-:Y:S02]  /*2610*/  @P2 IMAD.MOV.U32 R19, RZ, RZ, R17 ;  /* 0x000000ffff132224 */ /* 0x000fe400078e0011 */
[----:B------:R-:W-:-:S03]  /*2620*/  IMAD R47, R22, 0x2, R21 ;  /* 0x00000002162f7824 */ /* 0x000fc600078e0215 */
[----:B------:R1:W2:Y:S01]  /*2630*/  @P2 LDG.E.U8 R240, desc[UR20][R18.64] ;  /* 0x0000001412f02981 */ /* 0x0002a2000c1e1100 */
[----:B------:R-:W-:Y:S01]  /*2640*/  PLOP3.LUT P2, PT, PT, PT, UP1, 0x80, 0x8 ;  /* 0x000000000008781c */ /* 0x000fe20003f4f018 */
[----:B------:R-:W-:Y:S01]  /*2650*/  IMAD R72, R72, 0x2, R47 ;  /* 0x0000000248487824 */ /* 0x000fe200078e022f */
[----:B-1----:R-:W-:-:S04]  /*2660*/  IADD3 R18, P3, PT, R20, R137, RZ ;  /* 0x0000008914127210 */ /* 0x002fc80007f7e0ff */
[----:B------:R-:W-:Y:S02]  /*2670*/  LEA.HI.X.SX32 R20, R20, R136, 0x1, P3 ;  /* 0x0000008814147211 */ /* 0x000fe400018f0eff */
[----:B------:R-:W-:Y:S01]  /*2680*/  ISETP.LT.AND P2, PT, R24, UR22, P2 ;  /* 0x0000001618007c0c */ /* 0x000fe20009741270 */
[----:B------:R-:W-:Y:S02]  /*2690*/  IMAD R24, R23, 0x4, R72 ;  /* 0x0000000417187824 */ /* 0x000fe400078e0248 */
[----:B------:R-:W-:Y:S02]  /*26a0*/  @P0 IMAD.MOV.U32 R22, RZ, RZ, R18 ;  /* 0x000000ffff160224 */ /* 0x000fe400078e0012 */
[----:B------:R-:W-:Y:S01]  /*26b0*/  @P0 IMAD.MOV.U32 R23, RZ, RZ, R20 ;  /* 0x000000ffff170224 */ /* 0x000fe200078e0014 */
[----:B------:R-:W-:-:S04]  /*26c0*/  IADD3 R19, P4, PT, R21, R137, RZ ;  /* 0x0000008915137210 */ /* 0x000fc80007f9e0ff */
[----:B------:R1:W2:Y:S01]  /*26d0*/  @P0 LDG.E.U8 R27, desc[UR20][R22.64] ;  /* 0x00000014161b0981 */ /* 0x0002a2000c1e1100 */
[----:B------:R-:W-:Y:S02]  /*26e0*/  LEA.HI.X.SX32 R21, R21, R136, 0x1, P4 ;  /* 0x0000008815157211 */ /* 0x000fe400020f0eff */
[----:B-1----:R-:W-:-:S03]  /*26f0*/  @P2 IMAD.MOV.U32 R22, RZ, RZ, R19 ;  /* 0x000000ffff162224 */ /* 0x002fc600078e0013 */
[----:B------:R-:W-:-:S05]  /*2700*/  @P2 IMAD.MOV.U32 R23, RZ, RZ, R21 ;  /* 0x000000ffff172224 */ /* 0x000fca00078e0015 */
[----:B------:R1:W3:Y:S04]  /*2710*/  @P2 LDG.E.U8 R26, desc[UR20][R22.64] ;  /* 0x00000014161a2981 */ /* 0x0002e8000c1e1100 */
[----:B------:R-:W-:Y:S04]  /*2720*/  STL [R1+0x148], R3 ;  /* 0x0001480301007387 */ /* 0x000fe80000100800 */
[----:B------:R-:W-:Y:S04]  /*2730*/  STL [R1+0x144], R5 ;  /* 0x0001440501007387 */ /* 0x000fe80000100800 */
[----:B------:R-:W-:Y:S04]  /*2740*/  STL [R1+0x150], R6 ;  /* 0x0001500601007387 */ /* 0x000fe80000100800 */
[----:B------:R-:W-:Y:S01]  /*2750*/  STL [R1+0x14c], R8 ;  /* 0x00014c0801007387 */ /* 0x000fe20000100800 */
[----:B------:R-:W-:-:S03]  /*2760*/  IMAD.U32 R25, RZ, RZ, UR12 ;  /* 0x0000000cff197e24 */ /* 0x000fc6000f8e00ff */
[----:B------:R-:W-:Y:S04]  /*2770*/  STL [R1+0x158], R7 ;  /* 0x0001580701007387 */ /* 0x000fe80000100800 */
[----:B------:R-:W-:Y:S04]  /*2780*/  STL [R1+0x154], R9 ;  /* 0x0001540901007387 */ /* 0x000fe80000100800 */
[----:B------:R-:W-:Y:S04]  /*2790*/  STL [R1+0x160], R10 ;  /* 0x0001600a01007387 */ /* 0x000fe80000100800 */
[----:B------:R-:W-:Y:S01]  /*27a0*/  STL [R1+0x15c], R12 ;  /* 0x00015c0c01007387 */ /* 0x000fe20000100800 */
[----:B------:R-:W-:-:S03]  /*27b0*/  IMAD.U32 R75, RZ, RZ, UR12 ;  /* 0x0000000cff4b7e24 */ /* 0x000fc6000f8e00ff */
[----:B------:R-:W-:Y:S01]  /*27c0*/  STL [R1+0x168], R11 ;  /* 0x0001680b01007387 */ /* 0x000fe20000100800 */
[----:B------:R-:W-:-:S03]  /*27d0*/  IMAD R54, R25, 0x2, R24 ;  /* 0x0000000219367824 */ /* 0x000fc600078e0218 */
        /* <DEDUP_REMOVED lines=9> */
[----:B------:R-:W-:-:S03]  /*2870*/  IMAD R88, R88, 0x2, R75 ;  /* 0x0000000258587824 */ /* 0x000fc600078e024b */
[----:B------:R-:W-:Y:S01]  /*2880*/  STL [R1+0x188], R19 ;  /* 0x0001881301007387 */ /* 0x000fe20000100800 */
[----:B------:R-:W-:-:S03]  /*2890*/  PLOP3.LUT P0, PT, PT, PT, UP1, 0x80, 0x8 ;  /* 0x000000000008781c */ /* 0x000fc60003f0f018 */
[----:B------:R-:W-:Y:S01]  /*28a0*/  STL [R1+0x184], R21 ;  /* 0x0001841501007387 */ /* 0x000fe20000100800 */
[----:B------:R-:W-:Y:S02]  /*28b0*/  IMAD.U32 R52, RZ, RZ, UR12 ;  /* 0x0000000cff347e24 */ /* 0x000fe4000f8e00ff */
[----:B------:R-:W-:Y:S01]  /*28c0*/  IMAD R25, R25, 0x2, R88 ;  /* 0x0000000219197824 */ /* 0x000fe200078e0258 */
[----:B-1----:R-:W-:Y:S01]  /*28d0*/  IADD3 R22, P3, PT, R24, R137, RZ ;  /* 0x0000008918167210 */ /* 0x002fe20007f7e0ff */
[----:B------:R-:W-:Y:S02]  /*28e0*/  IMAD.U32 R23, RZ, RZ, UR12 ;  /* 0x0000000cff177e24 */ /* 0x000fe4000f8e00ff */
[----:B------:R-:W-:Y:S01]  /*28f0*/  IMAD R52, R52, 0x2, R25 ;  /* 0x0000000234347824 */ /* 0x000fe200078e0219 */
[----:B------:R-:W-:Y:S02]  /*2900*/  PLOP3.LUT P2, PT, PT, PT, UP1, 0x80, 0x8 ;  /* 0x000000000008781c */ /* 0x000fe40003f4f018 */
[----:B------:R-:W-:Y:S01]  /*2910*/  LEA.HI.X.SX32 R24, R24, R136, 0x1, P3 ;  /* 0x0000008818187211 */ /* 0x000fe200018f0eff */
[----:B------:R-:W-:Y:S01]  /*2920*/  IMAD R76, R23, 0x2, R52 ;  /* 0x00000002174c7824 */ /* 0x000fe200078e0234 */
[----:B------:R-:W-:-:S02]  /*2930*/  PRMT R36, RZ, 0x7610, R36 ;  /* 0x00007610ff247816 */ /* 0x000fc40000000024 */
[----:B------:R-:W-:-:S04]  /*2940*/  IADD3 R23, P4, PT, R25, R137, RZ ;  /* 0x0000008919177210 */ /* 0x000fc80007f9e0ff */
[----:B------:R-:W-:Y:S02]  /*2950*/  LEA.HI.X.SX32 R25, R25, R136, 0x1, P4 ;  /* 0x0000008819197211 */ /* 0x000fe400020f0eff */
[----:B------:R-:W-:Y:S01]  /*2960*/  PRMT R29, RZ, 0x7610, R29 ;  /* 0x00007610ff1d7816 */ /* 0x000fe2000000001d */
[----:B--2---:R1:W-:Y:S02]  /*2970*/  STL [R1+0x74], R27 ;  /* 0x0000741b01007387 */ /* 0x0043e40000100800 */
[----:B-1----:R-:W-:-:S04]  /*2980*/  LOP3.LUT R27, R100, 0x50, RZ, 0xfc, !PT ;  /* 0x00000050641b7812 */ /* 0x002fc800078efcff */
[----:B------:R-:W-:Y:S01]  /*2990*/  ISETP.LT.AND P0, PT, R27, UR22, P0 ;  /* 0x000000161b007c0c */ /* 0x000fe20008701270 */
[----:B------:R-:W-:Y:S01]  /*29a0*/  IMAD.U32 R27, RZ, RZ, UR12 ;  /* 0x0000000cff1b7e24 */ /* 0x000fe2000f8e00ff */
[----:B---3--:R1:W-:Y:S03]  /*29b0*/  STL [R1+0x70], R26 ;  /* 0x0000701a01007387 */ /* 0x0083e60000100800 */
[----:B------:R-:W-:Y:S01]  /*29c0*/  IMAD R28, R27, 0x4, R76 ;  /* 0x000000041b1c7824 */ /* 0x000fe200078e024c */
[----:B-1----:R-:W-:-:S07]  /*29d0*/  LOP3.LUT R26, R100, 0x58, RZ, 0xfc, !PT ;  /* 0x00000058641a7812 */ /* 0x002fce00078efcff */
[----:B------:R-:W-:Y:S01]  /*29e0*/  @P0 IMAD.MOV.U32 R27, RZ, RZ, R24 ;  /* 0x000000ffff1b0224 */ /* 0x000fe200078e0018 */
[----:B------:R-:W-:Y:S01]  /*29f0*/  ISETP.LT.AND P2, PT, R26, UR22, P2 ;  /* 0x000000161a007c0c */ /* 0x000fe20009741270 */
[----:B------:R-:W-:-:S05]  /*2a00*/  @P0 IMAD.MOV.U32 R26, RZ, RZ, R22 ;  /* 0x000000ffff1a0224 */ /* 0x000fca00078e0016 */
[----:B------:R1:W2:Y:S07]  /*2a10*/  @P0 LDG.E.U8 R36, desc[UR20][R26.64] ;  /* 0x000000141a240981 */ /* 0x0002ae000c1e1100 */
[----:B-1----:R-:W-:Y:S02]  /*2a20*/  @P2 IMAD.MOV.U32 R26, RZ, RZ, R23 ;  /* 0x000000ffff1a2224 */ /* 0x002fe400078e0017 */
[----:B------:R-:W-:-:S05]  /*2a30*/  @P2 IMAD.MOV.U32 R27, RZ, RZ, R25 ;  /* 0x000000ffff1b2224 */ /* 0x000fca00078e0019 */
[----:B------:R1:W3:Y:S01]  /*2a40*/  @P2 LDG.E.U8 R29, desc[UR20][R26.64] ;  /* 0x000000141a1d2981 */ /* 0x0002e2000c1e1100 */
[----:B------:R-:W-:-:S03]  /*2a50*/  IMAD.U32 R53, RZ, RZ, UR12 ;  /* 0x0000000cff357e24 */ /* 0x000fc6000f8e00ff */
[----:B------:R-:W-:Y:S01]  /*2a60*/  STL [R1+0x190], R22 ;  /* 0x0001901601007387 */ /* 0x000fe20000100800 */
[----:B------:R-:W-:-:S03]  /*2a70*/  IMAD R53, R53, 0x2, R28 ;  /* 0x0000000235357824 */ /* 0x000fc600078e021c */
[----:B------:R-:W-:Y:S01]  /*2a80*/  STL [R1+0x18c], R24 ;  /* 0x00018c1801007387 */ /* 0x000fe20000100800 */
[----:B------:R-:W-:Y:S01]  /*2a90*/  IMAD.U32 R38, RZ, RZ, UR12 ;  /* 0x0000000cff267e24 */ /* 0x000fe2000f8e00ff */
[C---:B------:R-:W-:Y:S02]  /*2aa0*/  LOP3.LUT R37, R100.reuse, 0x60, RZ, 0xfc, !PT ;  /* 0x0000006064257812 */ /* 0x040fe400078efcff */
[----:B------:R-:W-:Y:S01]  /*2ab0*/  PLOP3.LUT P0, PT, PT, PT, UP1, 0x80, 0x8 ;  /* 0x000000000008781c */ /* 0x000fe20003f0f018 */
[----:B------:R-:W-:Y:S01]  /*2ac0*/  IMAD.U32 R176, RZ, RZ, UR12 ;  /* 0x0000000cffb07e24 */ /* 0x000fe2000f8e00ff */
[----:B------:R-:W-:Y:S02]  /*2ad0*/  PLOP3.LUT P2, PT, PT, PT, UP1, 0x80, 0x8 ;  /* 0x000000000008781c */ /* 0x000fe40003f4f018 */
[----:B------:R-:W-:Y:S02]  /*2ae0*/  ISETP.LT.AND P0, PT, R37, UR22, P0 ;  /* 0x0000001625007c0c */ /* 0x000fe40008701270 */
[----:B------:R-:W-:-:S02]  /*2af0*/  LOP3.LUT R37, R100, 0x68, RZ, 0xfc, !PT ;  /* 0x0000006864257812 */ /* 0x000fc400078efcff */
[C---:B-1----:R-:W-:Y:S02]  /*2b00*/  IADD3 R26, P4, PT, R28.reuse, R137, RZ ;  /* 0x000000891c1a7210 */ /* 0x042fe40007f9e0ff */
[----:B------:R-:W-:Y:S01]  /*2b10*/  ISETP.LT.AND P2, PT, R37, UR22, P2 ;  /* 0x0000001625007c0c */ /* 0x000fe20009741270 */
[----:B------:R-:W-:Y:S01]  /*2b20*/  IMAD.U32 R183, RZ, RZ, UR12 ;  /* 0x0000000cffb77e24 */ /* 0x000fe2000f8e00ff */
[----:B------:R-:W-:Y:S01]  /*2b30*/  LEA.HI.X.SX32 R27, R28, R136, 0x1, P4 ;  /* 0x000000881c1b7211 */ /* 0x000fe200020f0eff */
[----:B------:R-:W-:Y:S01]  /*2b40*/  IMAD.U32 R28, RZ, RZ, UR12 ;  /* 0x0000000cff1c7e24 */ /* 0x000fe2000f8e00ff */
[----:B------:R-:W-:Y:S02]  /*2b50*/  PRMT R31, RZ, 0x7610, R31 ;  /* 0x00007610ff1f7816 */ /* 0x000fe4000000001f */
[----:B------:R-:W-:-:S06]  /*2b60*/  PRMT R33, RZ, 0x7610, R33 ;  /* 0x00007610ff217816 */ /* 0x000fcc0000000021 */
[----:B------:R-:W4:Y:S04]  /*2b70*/  @P0 LDG.E.U8 R33, desc[UR20][R26.64] ;  /* 0x000000141a210981 */ /* 0x000f28000c1e1100 */
[----:B--2---:R1:W-:Y:S02]  /*2b80*/  STL [R1+0x6c], R36 ;  /* 0x00006c2401007387 */ /* 0x0043e40000100800 */
[----:B-1----:R-:W-:-:S04]  /*2b90*/  IMAD.U32 R36, RZ, RZ, UR12 ;  /* 0x0000000cff247e24 */ /* 0x002fc8000f8e00ff */
[----:B------:R-:W-:-:S04]  /*2ba0*/  IMAD R169, R36, 0x2, R53 ;  /* 0x0000000224a97824 */ /* 0x000fc800078e0235 */
[----:B------:R-:W-:Y:S01]  /*2bb0*/  IMAD R171, R38, 0x2, R169 ;  /* 0x0000000226ab7824 */ /* 0x000fe200078e02a9 */
[----:B------:R-:W-:Y:S03]  /*2bc0*/  STL [R1+0x198], R23 ;  /* 0x0001981701007387 */ /* 0x000fe60000100800 */
[----:B------:R-:W-:Y:S01]  /*2bd0*/  IMAD R173, R36, 0x2, R171 ;  /* 0x0000000224ad7824 */ /* 0x000fe200078e02ab */
[----:B------:R-:W-:Y:S03]  /*2be0*/  STL [R1+0x194], R25 ;  /* 0x0001941901007387 */ /* 0x000fe60000100800 */
[----:B------:R-:W-:Y:S01]  /*2bf0*/  IMAD R176, R176, 0x2, R173 ;  /* 0x00000002b0b07824 */ /* 0x000fe200078e02ad */
[----:B---3--:R1:W-:Y:S01]  /*2c00*/  STL [R1+0x68], R29 ;  /* 0x0000681d01007387 */ /* 0x0083e20000100800 */
[----:B------:R-:W-:Y:S01]  /*2c10*/  IADD3 R174, P4, PT, R173, R137, RZ ;  /* 0x00000089adae7210 */ /* 0x000fe20007f9e0ff */
[----:B-1----:R-:W-:-:S04]  /*2c20*/  IMAD.U32 R29, RZ, RZ, UR12 ;  /* 0x0000000cff1d7e24 */ /* 0x002fc8000f8e00ff */
[----:B------:R-:W-:Y:S01]  /*2c30*/  IMAD R178, R29, 0x2, R176 ;  /* 0x000000021db27824 */ /* 0x000fe200078e02b0 */
[----:B------:R-:W-:-:S03]  /*2c40*/  LEA.HI.X.SX32 R173, R173, R136, 0x1, P4 ;  /* 0x00000088adad7211 */ /* 0x000fc600020f0eff */
[----:B------:R-:W-:Y:S02]  /*2c50*/  IMAD R183, R183, 0x4, R178 ;  /* 0x00000004b7b77824 */ /* 0x000fe400078e02b2 */
[----:B------:R-:W-:Y:S02]  /*2c60*/  @P2 IMAD.MOV.U32 R29, RZ, RZ, R173 ;  /* 0x000000ffff1d2224 */ /* 0x000fe400078e00ad */
[----:B------:R-:W-:Y:S02]  /*2c70*/  IMAD R185, R28, 0x2, R183 ;  /* 0x000000021cb97824 */ /* 0x000fe400078e02b7 */
[----:B------:R-:W-:-:S05]  /*2c80*/  @P2 IMAD.MOV.U32 R28, RZ, RZ, R174 ;  /* 0x000000ffff1c2224 */ /* 0x000fca00078e00ae */
[----:B------:R1:W2:Y:S01]  /*2c90*/  @P2 LDG.E.U8 R31, desc[UR20][R28.64] ;  /* 0x000000141c1f2981 */ /* 0x0002a2000c1e1100 */
[----:B------:R-:W-:Y:S02]  /*2ca0*/  LOP3.LUT R36, R100, 0x70, RZ, 0xfc, !PT ;  /* 0x0000007064247812 */ /* 0x000fe400078efcff */
[----:B------:R-:W-:-:S04]  /*2cb0*/  PLOP3.LUT P3, PT, PT, PT, UP1, 0x80, 0x8 ;  /* 0x000000000008781c */ /* 0x000fc80003f6f018 */
[----:B------:R-:W-:Y:S01]  /*2cc0*/  ISETP.LT.AND P3, PT, R36, UR22, P3 ;  /* 0x0000001624007c0c */ /* 0x000fe20009f61270 */
[----:B------:R-:W-:Y:S01]  /*2cd0*/  IMAD.U32 R36, RZ, RZ, UR12 ;  /* 0x0000000cff247e24 */ /* 0x000fe2000f8e00ff */
[C---:B------:R-:W-:Y:S01]  /*2ce0*/  IADD3 R184, P0, PT, R183.reuse, R137, RZ ;  /* 0x00000089b7b87210 */ /* 0x040fe20007f1e0ff */
[----:B------:R-:W-:Y:S02]  /*2cf0*/  STL [R1+0x1a0], R26 ;  /* 0x0001a01a01007387 */ /* 0x000fe40000100800 */
[----:B------:R-:W-:Y:S01]  /*2d00*/  IMAD R189, R36, 0x2, R185 ;  /* 0x0000000224bd7824 */ /* 0x000fe200078e02b9 */
[----:B------:R-:W-:Y:S01]  /*2d10*/  LEA.HI.X.SX32 R183, R183, R136, 0x1, P0 ;  /* 0x00000088b7b77211 */ /* 0x000fe200000f0eff */
[----:B------:R-:W-:Y:S01]  /*2d20*/  STL [R1+0x19c], R27 ;  /* 0x00019c1b01007387 */ /* 0x000fe20000100800 */
[----:B------:R-:W-:Y:S01]  /*2d30*/  PRMT R10, RZ, 0x7610, R10 ;  /* 0x00007610ff0a7816 */ /* 0x000fe2000000000a */
[----:B------:R-:W-:Y:S02]  /*2d40*/  IMAD.U32 R194, RZ, RZ, UR12 ;  /* 0x0000000cffc27e24 */ /* 0x000fe4000f8e00ff */
[----:B------:R3:W-:Y:S01]  /*2d50*/  STL [R1+0x1a4], R173 ;  /* 0x0001a4ad01007387 */ /* 0x0007e20000100800 */
[----:B------:R-:W-:Y:S01]  /*2d60*/  IMAD R191, R38, 0x2, R189 ;  /* 0x0000000226bf7824 */ /* 0x000fe200078e02bd */
[----:B------:R-:W-:Y:S01]  /*2d70*/  PLOP3.LUT P2, PT, PT, PT, UP1, 0x80, 0x8 ;  /* 0x000000000008781c */ /* 0x000fe20003f4f018 */
[----:B-1----:R-:W-:-:S02]  /*2d80*/  @P3 IMAD.MOV.U32 R28, RZ, RZ, R184 ;  /* 0x000000ffff1c3224 */ /* 0x002fc400078e00b8 */
[----:B------:R-:W-:Y:S02]  /*2d90*/  @P3 IMAD.MOV.U32 R29, RZ, RZ, R183 ;  /* 0x000000ffff1d3224 */ /* 0x000fe400078e00b7 */
[----:B------:R-:W-:-:S03]  /*2da0*/  IMAD R194, R194, 0x2, R191 ;  /* 0x00000002c2c27824 */ /* 0x000fc600078e02bf */
[----:B------:R1:W4:Y:S01]  /*2db0*/  @P3 LDG.E.U8 R10, desc[UR20][R28.64] ;  /* 0x000000141c0a3981 */ /* 0x000322000c1e1100 */
[----:B------:R-:W-:Y:S01]  /*2dc0*/  PLOP3.LUT P3, PT, PT, PT, UP1, 0x80, 0x8 ;  /* 0x000000000008781c */ /* 0x000fe20003f6f018 */
[----:B------:R-:W-:Y:S01]  /*2dd0*/  IMAD.U32 R79, RZ, RZ, UR12 ;  /* 0x0000000cff4f7e24 */ /* 0x000fe2000f8e00ff */
[CC--:B------:R-:W-:Y:S02]  /*2de0*/  IADD3 R195, P5, PT, R194.reuse, R137.reuse, RZ ;  /* 0x00000089c2c37210 */ /* 0x0c0fe40007fbe0ff */
[----:B------:R-:W-:Y:S01]  /*2df0*/  PLOP3.LUT P0, PT, PT, PT, UP1, 0x80, 0x8 ;  /* 0x000000000008781c */ /* 0x000fe20003f0f018 */
[----:B------:R-:W-:Y:S01]  /*2e00*/  IMAD R79, R79, 0x2, R194 ;  /* 0x000000024f4f7824 */ /* 0x000fe200078e02c2 */
[----:B------:R-:W-:Y:S02]  /*2e10*/  LEA.HI.X.SX32 R194, R194, R136, 0x1, P5 ;  /* 0x00000088c2c27211 */ /* 0x000fe400028f0eff */
[----:B-1----:R-:W-:Y:S02]  /*2e20*/  IADD3 R28, P4, PT, R30, R137, RZ ;  /* 0x000000891e1c7210 */ /* 0x002fe40007f9e0ff */
[----:B---3--:R-:W-:-:S02]  /*2e30*/  PRMT R173, RZ, 0x7610, R173 ;  /* 0x00007610ffad7816 */ /* 0x008fc400000000ad */
[----:B------:R-:W-:Y:S02]  /*2e40*/  LEA.HI.X.SX32 R29, R30, R136, 0x1, P4 ;  /* 0x000000881e1d7211 */ /* 0x000fe400020f0eff */
[----:B------:R-:W-:Y:S02]  /*2e50*/  PRMT R26, RZ, 0x7610, R26 ;  /* 0x00007610ff1a7816 */ /* 0x000fe4000000001a */
[----:B------:R-:W-:Y:S02]  /*2e60*/  LOP3.LUT R36, R100, 0x12, RZ, 0xfc, !PT ;  /* 0x0000001264247812 */ /* 0x000fe400078efcff */
[----:B------:R-:W-:Y:S02]  /*2e70*/  PRMT R27, RZ, 0x7610, R27 ;  /* 0x00007610ff1b7816 */ /* 0x000fe4000000001b */
[----:B------:R-:W-:Y:S02]  /*2e80*/  PRMT R23, RZ, 0x7610, R23 ;  /* 0x00007610ff177816 */ /* 0x000fe40000000017 */
[----:B------:R-:W-:-:S02]  /*2e90*/  PRMT R25, RZ, 0x7610, R25 ;  /* 0x00007610ff197816 */ /* 0x000fc40000000019 */
[C---:B------:R-:W-:Y:S02]  /*2ea0*/  LOP3.LUT R44, R100.reuse, 0x2a, RZ, 0xfc, !PT ;  /* 0x0000002a642c7812 */ /* 0x040fe400078efcff */
[C---:B------:R-:W-:Y:S02]  /*2eb0*/  LOP3.LUT R43, R100.reuse, 0x32, RZ, 0xfc, !PT ;  /* 0x00000032642b7812 */ /* 0x040fe400078efcff */
[----:B------:R-:W-:Y:S02]  /*2ec0*/  PRMT R22, RZ, 0x7610, R22 ;  /* 0x00007610ff167816 */ /* 0x000fe40000000016 */
[----:B------:R-:W-:Y:S02]  /*2ed0*/  PRMT R20, RZ, 0x7610, R20 ;  /* 0x00007610ff147816 */ /* 0x000fe40000000014 */
[----:B------:R-:W-:Y:S02]  /*2ee0*/  PRMT R18, RZ, 0x7610, R18 ;  /* 0x00007610ff127816 */ /* 0x000fe40000000012 */
[----:B------:R-:W-:-:S02]  /*2ef0*/  LOP3.LUT R50, R100, 0x42, RZ, 0xfc, !PT ;  /* 0x0000004264327812 */ /* 0x000fc400078efcff */
[C---:B------:R-:W-:Y:S02]  /*2f00*/  LOP3.LUT R49, R100.reuse, 0x4a, RZ, 0xfc, !PT ;  /* 0x0000004a64317812 */ /* 0x040fe400078efcff */
[----:B------:R-:W-:Y:S02]  /*2f10*/  PRMT R17, RZ, 0x7610, R17 ;  /* 0x00007610ff117816 */ /* 0x000fe40000000011 */
[----:B------:R-:W-:Y:S02]  /*2f20*/  PRMT R16, RZ, 0x7610, R16 ;  /* 0x00007610ff107816 */ /* 0x000fe40000000010 */
[----:B------:R-:W-:Y:S02]  /*2f30*/  PRMT R15, RZ, 0x7610, R15 ;  /* 0x00007610ff0f7816 */ /* 0x000fe4000000000f */
[C---:B------:R-:W-:Y:S02]  /*2f40*/  LOP3.LUT R57, R100.reuse, 0x5a, RZ, 0xfc, !PT ;  /* 0x0000005a64397812 */ /* 0x040fe400078efcff */
[----:B------:R-:W-:-:S02]  /*2f50*/  LOP3.LUT R55, R100, 0x62, RZ, 0xfc, !PT ;  /* 0x0000006264377812 */ /* 0x000fc400078efcff */
[----:B------:R-:W-:Y:S02]  /*2f60*/  PRMT R14, RZ, 0x7610, R14 ;  /* 0x00007610ff0e7816 */ /* 0x000fe4000000000e */
[----:B------:R-:W-:Y:S02]  /*2f70*/  PRMT R3, RZ, 0x7610, R3 ;  /* 0x00007610ff037816 */ /* 0x000fe40000000003 */
[----:B------:R-:W-:Y:S02]  /*2f80*/  PRMT R13, RZ, 0x7610, R13 ;  /* 0x00007610ff0d7816 */ /* 0x000fe4000000000d */
[----:B------:R-:W-:Y:S02]  /*2f90*/  PRMT R12, RZ, 0x7610, R12 ;  /* 0x00007610ff0c7816 */ /* 0x000fe4000000000c */
[----:B------:R-:W-:Y:S02]  /*2fa0*/  PRMT R11, RZ, 0x7610, R11 ;  /* 0x00007610ff0b7816 */ /* 0x000fe4000000000b */
[----:B------:R-:W-:-:S02]  /*2fb0*/  PRMT R9, RZ, 0x7610, R9 ;  /* 0x00007610ff097816 */ /* 0x000fc40000000009 */
[----:B------:R-:W-:Y:S02]  /*2fc0*/  PRMT R8, RZ, 0x7610, R8 ;  /* 0x00007610ff087816 */ /* 0x000fe40000000008 */
[C---:B------:R-:W-:Y:S02]  /*2fd0*/  LOP3.LUT R60, R100.reuse, 0x14, RZ, 0xfc, !PT ;  /* 0x00000014643c7812 */ /* 0x040fe400078efcff */
[----:B------:R-:W-:Y:S02]  /*2fe0*/  PRMT R7, RZ, 0x7610, R7 ;  /* 0x00007610ff077816 */ /* 0x000fe40000000007 */
[----:B------:R-:W-:Y:S02]  /*2ff0*/  PRMT R6, RZ, 0x7610, R6 ;  /* 0x00007610ff067816 */ /* 0x000fe40000000006 */
[----:B------:R-:W-:Y:S02]  /*3000*/  LOP3.LUT R63, R100, 0x24, RZ, 0xfc, !PT ;  /* 0x00000024643f7812 */ /* 0x000fe400078efcff */
[----:B------:R-:W-:-:S02]  /*3010*/  PRMT R5, RZ, 0x7610, R5 ;  /* 0x00007610ff057816 */ /* 0x000fc40000000005 */
[C---:B------:R-:W-:Y:S02]  /*3020*/  LOP3.LUT R67, R100.reuse, 0x2c, RZ, 0xfc, !PT ;  /* 0x0000002c64437812 */ /* 0x040fe400078efcff */
[----:B------:R-:W-:Y:S02]  /*3030*/  PRMT R4, RZ, 0x7610, R4 ;  /* 0x00007610ff047816 */ /* 0x000fe40000000004 */
[----:B------:R-:W-:Y:S01]  /*3040*/  PRMT R2, RZ, 0x7610, R2 ;  /* 0x00007610ff027816 */ /* 0x000fe20000000002 */
[----:B--2---:R1:W-:Y:S04]  /*3050*/  STL [R1+0x60], R31 ;  /* 0x0000601f01007387 */ /* 0x0043e80000100800 */
[----:B----4-:R2:W-:Y:S01]  /*3060*/  STL [R1+0x64], R33 ;  /* 0x0000642101007387 */ /* 0x0105e20000100800 */
[----:B-1----:R-:W-:-:S04]  /*3070*/  LOP3.LUT R31, R100, 0x78, RZ, 0xfc, !PT ;  /* 0x00000078641f7812 */ /* 0x002fc800078efcff */
[----:B------:R-:W-:Y:S02]  /*3080*/  ISETP.LT.AND P2, PT, R31, UR22, P2 ;  /* 0x000000161f007c0c */ /* 0x000fe40009741270 */
[C---:B--2---:R-:W-:Y:S02]  /*3090*/  LOP3.LUT R33, R100.reuse, 0x2, RZ, 0xfc, !PT ;  /* 0x0000000264217812 */ /* 0x044fe400078efcff */
[----:B------:R-:W-:Y:S02]  /*30a0*/  LOP3.LUT R31, R100, 0xa, RZ, 0xfc, !PT ;  /* 0x0000000a641f7812 */ /* 0x000fe400078efcff */
[----:B------:R-:W-:Y:S02]  /*30b0*/  ISETP.LT.AND P3, PT, R33, UR22, P3 ;  /* 0x0000001621007c0c */ /* 0x000fe40009f61270 */
[----:B------:R-:W-:-:S05]  /*30c0*/  ISETP.LT.AND P0, PT, R31, UR22, P0 ;  /* 0x000000161f007c0c */ /* 0x000fca0008701270 */
[----:B------:R-:W-:Y:S02]  /*30d0*/  @P2 IMAD.MOV.U32 R30, RZ, RZ, R195 ;  /* 0x000000ffff1e2224 */ /* 0x000fe400078e00c3 */
[----:B------:R-:W-:Y:S01]  /*30e0*/  @P2 IMAD.MOV.U32 R31, RZ, RZ, R194 ;  /* 0x000000ffff1f2224 */ /* 0x000fe200078e00c2 */
[----:B------:R-:W-:-:S03]  /*30f0*/  LOP3.LUT R33, R100, 0x1a, RZ, 0xfc, !PT ;  /* 0x0000001a64217812 */ /* 0x000fc600078efcff */
[----:B------:R-:W2:Y:S01]  /*3100*/  @P3 LDG.E.U8 R26, desc[UR20][R28.64] ;  /* 0x000000141c1a3981 */ /* 0x000ea2000c1e1100 */
[----:B------:R-:W-:-:S03]  /*3110*/  PLOP3.LUT P3, PT, PT, PT, UP1, 0x80, 0x8 ;  /* 0x000000000008781c */ /* 0x000fc60003f6f018 */
[----:B------:R1:W3:Y:S01]  /*3120*/  @P2 LDG.E.U8 R173, desc[UR20][R30.64] ;  /* 0x000000141ead2981 */ /* 0x0002e2000c1e1100 */
[----:B------:R-:W-:Y:S02]  /*3130*/  PLOP3.LUT P2, PT, PT, PT, UP1, 0x80, 0x8 ;  /* 0x000000000008781c */ /* 0x000fe40003f4f018 */
[----:B------:R-:W-:Y:S02]  /*3140*/  ISETP.LT.AND P3, PT, R33, UR22, P3 ;  /* 0x0000001621007c0c */ /* 0x000fe40009f61270 */
[----:B------:R-:W-:Y:S02]  /*3150*/  ISETP.LT.AND P2, PT, R36, UR22, P2 ;  /* 0x0000001624007c0c */ /* 0x000fe40009741270 */
[----:B-1----:R-:W-:-:S04]  /*3160*/  IADD3 R30, P4, PT, R32, R137, RZ ;  /* 0x00000089201e7210 */ /* 0x002fc80007f9e0ff */
[-C--:B------:R-:W-:Y:S02]  /*3170*/  LEA.HI.X.SX32 R31, R32, R136.reuse, 0x1, P4 ;  /* 0x00000088201f7211 */ /* 0x080fe400020f0eff */
[-C--:B------:R-:W-:Y:S02]  /*3180*/  IADD3 R32, P4, PT, R34, R137.reuse, RZ ;  /* 0x0000008922207210 */ /* 0x080fe40007f9e0ff */
[----:B------:R-:W-:Y:S01]  /*3190*/  IADD3 R33, P5, PT, R35, R137, RZ ;  /* 0x0000008923217210 */ /* 0x000fe20007fbe0ff */
[----:B------:R-:W4:Y:S01]  /*31a0*/  @P0 LDG.E.U8 R27, desc[UR20][R30.64] ;  /* 0x000000141e1b0981 */ /* 0x000f22000c1e1100 */
[----:B------:R-:W-:Y:S02]  /*31b0*/  LOP3.LUT R36, R100, 0x22, RZ, 0xfc, !PT ;  /* 0x0000002264247812 */ /* 0x000fe400078efcff */
[----:B------:R-:W-:Y:S02]  /*31c0*/  PLOP3.LUT P0, PT, PT, PT, UP1, 0x80, 0x8 ;  /* 0x000000000008781c */ /* 0x000fe40003f0f018 */
[----:B------:R-:W-:-:S02]  /*31d0*/  LEA.HI.X.SX32 R34, R34, R136, 0x1, P4 ;  /* 0x0000008822227211 */ /* 0x000fc400020f0eff */
[----:B------:R-:W-:Y:S02]  /*31e0*/  LEA.HI.X.SX32 R35, R35, R136, 0x1, P5 ;  /* 0x0000008823237211 */ /* 0x000fe400028f0eff */
[----:B------:R-:W-:Y:S01]  /*31f0*/  ISETP.LT.AND P0, PT, R36, UR22, P0 ;  /* 0x0000001624007c0c */ /* 0x000fe20008701270 */
[----:B------:R-:W-:Y:S02]  /*3200*/  @P2 IMAD.MOV.U32 R36, RZ, RZ, R32 ;  /* 0x000000ffff242224 */ /* 0x000fe400078e0020 */
[----:B------:R-:W-:Y:S02]  /*3210*/  @P2 IMAD.MOV.U32 R37, RZ, RZ, R34 ;  /* 0x000000ffff252224 */ /* 0x000fe400078e0022 */
[----:B------:R-:W-:Y:S02]  /*3220*/  @P3 IMAD.MOV.U32 R38, RZ, RZ, R33 ;  /* 0x000000ffff263224 */ /* 0x000fe400078e0021 */
[----:B------:R-:W-:Y:S01]  /*3230*/  @P3 IMAD.MOV.U32 R39, RZ, RZ, R35 ;  /* 0x000000ffff273224 */ /* 0x000fe200078e0023 */
[----:B------:R1:W2:Y:S01]  /*3240*/  @P2 LDG.E.U8 R23, desc[UR20][R36.64] ;  /* 0x0000001424172981 */ /* 0x0002a2000c1e1100 */
[----:B------:R-:W-:-:S03]  /*3250*/  PLOP3.LUT P2, PT, PT, PT, UP1, 0x80, 0x8 ;  /* 0x000000000008781c */ /* 0x000fc60003f4f018 */
[----:B------:R0:W2:Y:S01]  /*3260*/  @P3 LDG.E.U8 R25, desc[UR20][R38.64] ;  /* 0x0000001426193981 */ /* 0x0000a2000c1e1100 */
[----:B------:R-:W-:Y:S02]  /*3270*/  PLOP3.LUT P3, PT, PT, PT, UP1, 0x80, 0x8 ;  /* 0x000000000008781c */ /* 0x000fe40003f6f018 */
[----:B------:R-:W-:Y:S02]  /*3280*/  ISETP.LT.AND P2, PT, R44, UR22, P2 ;  /* 0x000000162c007c0c */ /* 0x000fe40009741270 */
[CC--:B-1----:R-:W-:Y:S02]  /*3290*/  IADD3 R36, P4, PT, R42.reuse, R137.reuse, RZ ;  /* 0x000000892a247210 */ /* 0x0c2fe40007f9e0ff */
[----:B------:R-:W-:Y:S02]  /*32a0*/  ISETP.LT.AND P3, PT, R43, UR22, P3 ;  /* 0x000000162b007c0c */ /* 0x000fe40009f61270 */
[----:B------:R-:W-:Y:S02]  /*32b0*/  LEA.HI.X.SX32 R37, R42, R136, 0x1, P4 ;  /* 0x000000882a257211 */ /* 0x000fe400020f0eff */
[----:B0-----:R-:W-:-:S02]  /*32c0*/  IADD3 R38, P4, PT, R40, R137, RZ ;  /* 0x0000008928267210 */ /* 0x001fc40007f9e0ff */
[C---:B------:R-:W-:Y:S01]  /*32d0*/  IADD3 R39, P5, PT, R41.reuse, R137, RZ ;  /* 0x0000008929277210 */ /* 0x040fe20007fbe0ff */
[----:B------:R-:W2:Y:S01]  /*32e0*/  @P0 LDG.E.U8 R22, desc[UR20][R36.64] ;  /* 0x0000001424160981 */ /* 0x000ea2000c1e1100 */
[----:B------:R-:W-:Y:S02]  /*32f0*/  LOP3.LUT R42, R100, 0x3a, RZ, 0xfc, !PT ;  /* 0x0000003a642a7812 */ /* 0x000fe400078efcff */
[----:B------:R-:W-:Y:S02]  /*3300*/  PLOP3.LUT P0, PT, PT, PT, UP1, 0x80, 0x8 ;  /* 0x000000000008781c */ /* 0x000fe40003f0f018 */
[-C--:B------:R-:W-:Y:S02]  /*3310*/  LEA.HI.X.SX32 R40, R40, R136.reuse, 0x1, P4 ;  /* 0x0000008828287211 */ /* 0x080fe400020f0eff */
[----:B------:R-:W-:Y:S02]  /*3320*/  LEA.HI.X.SX32 R41, R41, R136, 0x1, P5 ;  /* 0x0000008829297211 */ /* 0x000fe400028f0eff */
[----:B------:R-:W-:Y:S01]  /*3330*/  ISETP.LT.AND P0, PT, R42, UR22, P0 ;  /* 0x000000162a007c0c */ /* 0x000fe20008701270 */
[----:B------:R-:W-:-:S02]  /*3340*/  @P2 IMAD.MOV.U32 R42, RZ, RZ, R38 ;  /* 0x000000ffff2a2224 */ /* 0x000fc400078e0026 */
        /* <DEDUP_REMOVED lines=8> */
[CC--:B0-----:R-:W-:Y:S02]  /*33d0*/  IADD3 R42, P4, PT, R48.reuse, R137.reuse, RZ ;  /* 0x00000089302a7210 */ /* 0x0c1fe40007f9e0ff */
[----:B------:R-:W-:Y:S02]  /*33e0*/  ISETP.LT.AND P3, PT, R49, UR22, P3 ;  /* 0x0000001631007c0c */ /* 0x000fe40009f61270 */
[----:B------:R-:W-:Y:S02]  /*33f0*/  LEA.HI.X.SX32 R43, R48, R136, 0x1, P4 ;  /* 0x00000088302b7211 */ /* 0x000fe400020f0eff */
[----:B-1----:R-:W-:-:S02]  /*3400*/  IADD3 R44, P4, PT, R46, R137, RZ ;  /* 0x000000892e2c7210 */ /* 0x002fc40007f9e0ff */
        /* <DEDUP_REMOVED lines=27> */
[----:B------:R-:W2:Y:S01]  /*35c0*/  @P2 LDG.E.U8 R3, desc[UR20][R50.64] ;  /* 0x0000001432032981 */ /* 0x000ea2000c1e1100 */
[----:B------:R-:W-:Y:S01]  /*35d0*/  @P3 IMAD.MOV.U32 R54, RZ, RZ, R168 ;  /* 0x000000ffff363224 */ /* 0x000fe200078e00a8 */
[----:B------:R-:W-:Y:S01]  /*35e0*/  LOP3.LUT R57, R100, 0x72, RZ, 0xfc, !PT ;  /* 0x0000007264397812 */ /* 0x000fe200078efcff */
[----:B------:R-:W-:Y:S01]  /*35f0*/  @P3 IMAD.MOV.U32 R55, RZ, RZ, R52 ;  /* 0x000000ffff373224 */ /* 0x000fe200078e0034 */
[----:B------:R-:W-:-:S02]  /*3600*/  PLOP3.LUT P2, PT, PT, PT, UP1, 0x80, 0x8 ;  /* 0x000000000008781c */ /* 0x000fc40003f4f018 */
[CC--:B------:R-:W-:Y:S02]  /*3610*/  IADD3 R177, P4, PT, R176.reuse, R137.reuse, RZ ;  /* 0x00000089b0b17210 */ /* 0x0c0fe40007f9e0ff */
[----:B------:R-:W-:Y:S01]  /*3620*/  ISETP.LT.AND P2, PT, R57, UR22, P2 ;  /* 0x0000001639007c0c */ /* 0x000fe20009741270 */
[----:B------:R0:W2:Y:S01]  /*3630*/  @P3 LDG.E.U8 R13, desc[UR20][R54.64] ;  /* 0x00000014360d3981 */ /* 0x0000a2000c1e1100 */
[----:B------:R-:W-:Y:S02]  /*3640*/  LEA.HI.X.SX32 R176, R176, R136, 0x1, P4 ;  /* 0x00000088b0b07211 */ /* 0x000fe400020f0eff */
[----:B------:R-:W-:Y:S02]  /*3650*/  LOP3.LUT R53, R100, 0x7a, RZ, 0xfc, !PT ;  /* 0x0000007a64357812 */ /* 0x000fe400078efcff */
[----:B------:R-:W-:Y:S02]  /*3660*/  PLOP3.LUT P3, PT, PT, PT, UP1, 0x80, 0x8 ;  /* 0x000000000008781c */ /* 0x000fe40003f6f018 */
[----:B------:R-:W-:-:S02]  /*3670*/  IADD3 R188, P4, PT, R185, R137, RZ ;  /* 0x00000089b9bc7210 */ /* 0x000fc40007f9e0ff */
[----:B------:R-:W-:Y:S01]  /*3680*/  ISETP.LT.AND P3, PT, R53, UR22, P3 ;  /* 0x0000001635007c0c */ /* 0x000fe20009f61270 */
[----:B0-----:R-:W-:Y:S01]  /*3690*/  @P0 IMAD.MOV.U32 R54, RZ, RZ, R177 ;  /* 0x000000ffff360224 */ /* 0x001fe200078e00b1 */
[-C--:B------:R-:W-:Y:S01]  /*36a0*/  LEA.HI.X.SX32 R185, R185, R136.reuse, 0x1, P4 ;  /* 0x00000088b9b97211 */ /* 0x080fe200020f0eff */
[----:B------:R-:W-:Y:S01]  /*36b0*/  @P0 IMAD.MOV.U32 R55, RZ, RZ, R176 ;  /* 0x000000ffff370224 */ /* 0x000fe200078e00b0 */
[C---:B------:R-:W-:Y:S02]  /*36c0*/  IADD3 R57, P5, PT, R79.reuse, R137, RZ ;  /* 0x000000894f397210 */ /* 0x040fe40007fbe0ff */
[----:B------:R-:W-:Y:S02]  /*36d0*/  LOP3.LUT R53, R100, 0x4, RZ, 0xfc, !PT ;  /* 0x0000000464357812 */ /* 0x000fe400078efcff */
[----:B------:R0:W2:Y:S01]  /*36e0*/  @P0 LDG.E.U8 R12, desc[UR20][R54.64] ;  /* 0x00000014360c0981 */ /* 0x0000a2000c1e1100 */
[----:B------:R-:W-:Y:S02]  /*36f0*/  PLOP3.LUT P0, PT, PT, PT, UP1, 0x80, 0x8 ;  /* 0x000000000008781c */ /* 0x000fe40003f0f018 */
[----:B------:R-:W-:-:S02]  /*3700*/  LEA.HI.X.SX32 R196, R79, R136, 0x1, P5 ;  /* 0x000000884fc47211 */ /* 0x000fc400028f0eff */
[----:B------:R-:W-:Y:S01]  /*3710*/  ISETP.LT.AND P0, PT, R53, UR22, P0 ;  /* 0x0000001635007c0c */ /* 0x000fe20008701270 */
[----:B0-----:R-:W-:Y:S02]  /*3720*/  @P2 IMAD.MOV.U32 R54, RZ, RZ, R188 ;  /* 0x000000ffff362224 */ /* 0x001fe400078e00bc */
[----:B------:R-:W-:Y:S01]  /*3730*/  @P2 IMAD.MOV.U32 R55, RZ, RZ, R185 ;  /* 0x000000ffff372224 */ /* 0x000fe200078e00b9 */
[----:B------:R-:W-:-:S04]  /*3740*/  IADD3 R53, P4, PT, R56, R137, RZ ;  /* 0x0000008938357210 */ /* 0x000fc80007f9e0ff */
[----:B------:R0:W2:Y:S01]  /*3750*/  @P2 LDG.E.U8 R11, desc[UR20][R54.64] ;  /* 0x00000014360b2981 */ /* 0x0000a2000c1e1100 */
[----:B------:R-:W-:-:S03]  /*3760*/  PLOP3.LUT P2, PT, PT, PT, UP1, 0x80, 0x8 ;  /* 0x000000000008781c */ /* 0x000fc60003f4f018 */
[----:B------:R1:W-:Y:S01]  /*3770*/  STL [R1+0x124], R57 ;  /* 0x0001243901007387 */ /* 0x0003e20000100800 */
[----:B0-----:R-:W-:Y:S02]  /*3780*/  @P3 IMAD.MOV.U32 R54, RZ, RZ, R57 ;  /* 0x000000ffff363224 */ /* 0x001fe400078e0039 */
[----:B------:R-:W-:Y:S01]  /*3790*/  @P3 IMAD.MOV.U32 R55, RZ, RZ, R196 ;  /* 0x000000ffff373224 */ /* 0x000fe200078e00c4 */
[----:B-1----:R-:W-:-:S04]  /*37a0*/  LOP3.LUT R57, R100, 0xc, RZ, 0xfc, !PT ;  /* 0x0000000c64397812 */ /* 0x002fc800078efcff */
[----:B------:R0:W2:Y:S01]  /*37b0*/  @P3 LDG.E.U8 R9, desc[UR20][R54.64] ;  /* 0x0000001436093981 */ /* 0x0000a2000c1e1100 */
[----:B------:R-:W-:Y:S02]  /*37c0*/  ISETP.LT.AND P2, PT, R57, UR22, P2 ;  /* 0x0000001639007c0c */ /* 0x000fe40009741270 */
[----:B------:R-:W-:Y:S02]  /*37d0*/  PLOP3.LUT P3, PT, PT, PT, UP1, 0x80, 0x8 ;  /* 0x000000000008781c */ /* 0x000fe40003f6f018 */
[----:B0-----:R-:W-:Y:S01]  /*37e0*/  LEA.HI.X.SX32 R54, R56, R136, 0x1, P4 ;  /* 0x0000008838367211 */ /* 0x001fe200020f0eff */
[----:B------:R-:W-:Y:S01]  /*37f0*/  @P0 IMAD.MOV.U32 R56, RZ, RZ, R53 ;  /* 0x000000ffff380224 */ /* 0x000fe200078e0035 */
[----:B------:R-:W-:-:S03]  /*3800*/  IADD3 R55, P4, PT, R59, R137, RZ ;  /* 0x000000893b377210 */ /* 0x000fc60007f9e0ff */
[----:B------:R-:W-:Y:S01]  /*3810*/  @P0 IMAD.MOV.U32 R57, RZ, RZ, R54 ;  /* 0x000000ffff390224 */ /* 0x000fe200078e0036 */
[----:B------:R-:W-:Y:S02]  /*3820*/  ISETP.LT.AND P3, PT, R60, UR22, P3 ;  /* 0x000000163c007c0c */ /* 0x000fe40009f61270 */
[----:B------:R-:W-:Y:S02]  /*3830*/  LOP3.LUT R60, R100, 0x1c, RZ, 0xfc, !PT ;  /* 0x0000001c643c7812 */ /* 0x000fe400078efcff */
[----:B------:R0:W2:Y:S01]  /*3840*/  @P0 LDG.E.U8 R8, desc[UR20][R56.64] ;  /* 0x0000001438080981 */ /* 0x0000a2000c1e1100 */
[----:B------:R-:W-:-:S04]  /*3850*/  PLOP3.LUT P0, PT, PT, PT, UP1, 0x80, 0x8 ;  /* 0x000000000008781c */ /* 0x000fc80003f0f018 */
[----:B------:R-:W-:Y:S02]  /*3860*/  ISETP.LT.AND P0, PT, R60, UR22, P0 ;  /* 0x000000163c007c0c */ /* 0x000fe40008701270 */
[-C--:B0-----:R-:W-:Y:S02]  /*3870*/  LEA.HI.X.SX32 R57, R59, R136.reuse, 0x1, P4 ;  /* 0x000000883b397211 */ /* 0x081fe400020f0eff */
[C---:B------:R-:W-:Y:S01]  /*3880*/  IADD3 R56, P5, PT, R58.reuse, R137, RZ ;  /* 0x000000893a387210 */ /* 0x040fe20007fbe0ff */
[----:B------:R-:W-:Y:S02]  /*3890*/  @P2 IMAD.MOV.U32 R60, RZ, RZ, R55 ;  /* 0x000000ffff3c2224 */ /* 0x000fe400078e0037 */
[----:B------:R-:W-:Y:S01]  /*38a0*/  @P2 IMAD.MOV.U32 R61, RZ, RZ, R57 ;  /* 0x000000ffff3d2224 */ /* 0x000fe200078e0039 */
[----:B------:R-:W-:-:S04]  /*38b0*/  LEA.HI.X.SX32 R58, R58, R136, 0x1, P5 ;  /* 0x000000883a3a7211 */ /* 0x000fc800028f0eff */
[----:B------:R0:W2:Y:S01]  /*38c0*/  @P2 LDG.E.U8 R7, desc[UR20][R60.64] ;  /* 0x000000143c072981 */ /* 0x0000a2000c1e1100 */
[----:B------:R-:W-:Y:S02]  /*38d0*/  IADD3 R59, P4, PT, R62, R137, RZ ;  /* 0x000000893e3b7210 */ /* 0x000fe40007f9e0ff */
[----:B------:R-:W-:Y:S01]  /*38e0*/  PLOP3.LUT P2, PT, PT, PT, UP1, 0x80, 0x8 ;  /* 0x000000000008781c */ /* 0x000fe20003f4f018 */
[----:B0-----:R-:W-:Y:S02]  /*38f0*/  @P3 IMAD.MOV.U32 R60, RZ, RZ, R56 ;  /* 0x000000ffff3c3224 */ /* 0x001fe400078e0038 */
[----:B------:R-:W-:Y:S01]  /*3900*/  @P3 IMAD.MOV.U32 R61, RZ, RZ, R58 ;  /* 0x000000ffff3d3224 */ /* 0x000fe200078e003a */
[----:B------:R-:W-:-:S04]  /*3910*/  ISETP.LT.AND P2, PT, R63, UR22, P2 ;  /* 0x000000163f007c0c */ /* 0x000fc80009741270 */
[----:B------:R0:W2:Y:S01]  /*3920*/  @P3 LDG.E.U8 R6, desc[UR20][R60.64] ;  /* 0x000000143c063981 */ /* 0x0000a2000c1e1100 */
[----:B------:R-:W-:Y:S02]  /*3930*/  PLOP3.LUT P3, PT, PT, PT, UP1, 0x80, 0x8 ;  /* 0x000000000008781c */ /* 0x000fe40003f6f018 */
[----:B0-----:R-:W-:Y:S01]  /*3940*/  LEA.HI.X.SX32 R60, R62, R136, 0x1, P4 ;  /* 0x000000883e3c7211 */ /* 0x001fe200020f0eff */
[----:B------:R-:W-:Y:S01]  /*3950*/  @P0 IMAD.MOV.U32 R62, RZ, RZ, R59 ;  /* 0x000000ffff3e0224 */ /* 0x000fe200078e003b */
[----:B------:R-:W-:-:S03]  /*3960*/  IADD3 R61, P4, PT, R65, R137, RZ ;  /* 0x00000089413d7210 */ /* 0x000fc60007f9e0ff */
[----:B------:R-:W-:Y:S01]  /*3970*/  @P0 IMAD.MOV.U32 R63, RZ, RZ, R60 ;  /* 0x000000ffff3f0224 */ /* 0x000fe200078e003c */
[----:B------:R-:W-:-:S04]  /*3980*/  ISETP.LT.AND P3, PT, R67, UR22, P3 ;  /* 0x0000001643007c0c */ /* 0x000fc80009f61270 */
[----:B------:R0:W2:Y:S01]  /*3990*/  @P0 LDG.E.U8 R5, desc[UR20][R62.64] ;  /* 0x000000143e050981 */ /* 0x0000a2000c1e1100 */
[----:B------:R-:W-:Y:S02]  /*39a0*/  LOP3.LUT R67, R100, 0x34, RZ, 0xfc, !PT ;  /* 0x0000003464437812 */ /* 0x000fe400078efcff */
[----:B------:R-:W-:Y:S01]  /*39b0*/  PLOP3.LUT P0, PT, PT, PT, UP1, 0x80, 0x8 ;  /* 0x000000000008781c */ /* 0x000fe20003f0f018 */
[----:B------:R-:W-:Y:S01]  /*39c0*/  @P2 IMAD.MOV.U32 R102, RZ, RZ, R61 ;  /* 0x000000ffff662224 */ /* 0x000fe200078e003d */
[----:B0-----:R-:W-:Y:S02]  /*39d0*/  LEA.HI.X.SX32 R63, R65, R136, 0x1, P4 ;  /* 0x00000088413f7211 */ /* 0x001fe400020f0eff */
[----:B------:R-:W-:-:S03]  /*39e0*/  IADD3 R62, P5, PT, R64, R137, RZ ;  /* 0x00000089403e7210 */ /* 0x000fc60007fbe0ff */
[----:B------:R-:W-:Y:S01]  /*39f0*/  @P2 IMAD.MOV.U32 R103, RZ, RZ, R63 ;  /* 0x000000ffff672224 */ /* 0x000fe200078e003f */
[----:B------:R-:W-:Y:S02]  /*3a00*/  LEA.HI.X.SX32 R64, R64, R136, 0x1, P5 ;  /* 0x0000008840407211 */ /* 0x000fe400028f0eff */
[----:B------:R-:W-:Y:S02]  /*3a10*/  ISETP.LT.AND P0, PT, R67, UR22, P0 ;  /* 0x0000001643007c0c */ /* 0x000fe40008701270 */
[----:B------:R0:W2:Y:S01]  /*3a20*/  @P2 LDG.E.U8 R4, desc[UR20][R102.64] ;  /* 0x0000001466042981 */ /* 0x0000a2000c1e1100 */
[----:B------:R-:W-:Y:S02]  /*3a30*/  IADD3 R65, P4, PT, R66, R137, RZ ;  /* 0x0000008942417210 */ /* 0x000fe40007f9e0ff */
[----:B------:R-:W-:Y:S02]  /*3a40*/  LOP3.LUT R68, R100, 0x3c, RZ, 0xfc, !PT ;  /* 0x0000003c64447812 */ /* 0x000fe400078efcff */
[----:B------:R-:W-:Y:S01]  /*3a50*/  PLOP3.LUT P2, PT, PT, PT, UP1, 0x80, 0x8 ;  /* 0x000000000008781c */ /* 0x000fe20003f4f018 */
[----:B0-----:R-:W-:-:S02]  /*3a60*/  @P3 IMAD.MOV.U32 R102, RZ, RZ, R62 ;  /* 0x000000ffff663224 */ /* 0x001fc400078e003e */
[----:B------:R-:W-:Y:S01]  /*3a70*/  @P3 IMAD.MOV.U32 R103, RZ, RZ, R64 ;  /* 0x000000ffff673224 */ /* 0x000fe200078e0040 */
[----:B------:R-:W-:Y:S02]  /*3a80*/  LEA.HI.X.SX32 R66, R66, R136, 0x1, P4 ;  /* 0x0000008842427211 */ /* 0x000fe400020f0eff */
[----:B------:R-:W-:Y:S02]  /*3a90*/  LOP3.LUT R67, R100, 0x44, RZ, 0xfc, !PT ;  /* 0x0000004464437812 */ /* 0x000fe400078efcff */
[----:B------:R0:W2:Y:S01]  /*3aa0*/  @P3 LDG.E.U8 R2, desc[UR20][R102.64] ;  /* 0x0000001466023981 */ /* 0x0000a2000c1e1100 */
[----:B------:R-:W-:Y:S02]  /*3ab0*/  PLOP3.LUT P3, PT, PT, PT, UP1, 0x80, 0x8 ;  /* 0x000000000008781c */ /* 0x000fe40003f6f018 */
[----:B------:R-:W-:Y:S02]  /*3ac0*/  ISETP.LT.AND P2, PT, R68, UR22, P2 ;  /* 0x0000001644007c0c */ /* 0x000fe40009741270 */
[----:B------:R-:W-:-:S02]  /*3ad0*/  PRMT R252, RZ, 0x7610, R252 ;  /* 0x00007610fffc7816 */ /* 0x000fc400000000fc */
[----:B------:R-:W-:Y:S01]  /*3ae0*/  ISETP.LT.AND P3, PT, R67, UR22, P3 ;  /* 0x0000001643007c0c */ /* 0x000fe20009f61270 */
[----:B0-----:R-:W-:Y:S02]  /*3af0*/  @P0 IMAD.MOV.U32 R102, RZ, RZ, R65 ;  /* 0x000000ffff660224 */ /* 0x001fe400078e0041 */
[----:B------:R-:W-:Y:S01]  /*3b00*/  @P0 IMAD.MOV.U32 R103, RZ, RZ, R66 ;  /* 0x000000ffff670224 */ /* 0x000fe200078e0042 */
[C---:B------:R-:W-:Y:S02]  /*3b10*/  IADD3 R67, P4, PT, R69.reuse, R137, RZ ;  /* 0x0000008945437210 */ /* 0x040fe40007f9e0ff */
[----:B------:R-:W-:Y:S02]  /*3b20*/  LOP3.LUT R71, R100, 0x4c, RZ, 0xfc, !PT ;  /* 0x0000004c64477812 */ /* 0x000fe400078efcff */
[----:B------:R0:W2:Y:S01]  /*3b30*/  @P0 LDG.E.U8 R252, desc[UR20][R102.64] ;  /* 0x0000001466fc0981 */ /* 0x0000a2000c1e1100 */
[----:B------:R-:W-:Y:S02]  /*3b40*/  PLOP3.LUT P0, PT, PT, PT, UP1, 0x80, 0x8 ;  /* 0x000000000008781c */ /* 0x000fe40003f0f018 */
[----:B------:R-:W-:-:S02]  /*3b50*/  LEA.HI.X.SX32 R69, R69, R136, 0x1, P4 ;  /* 0x0000008845457211 */ /* 0x000fc400020f0eff */
[CC--:B------:R-:W-:Y:S02]  /*3b60*/  IADD3 R68, P5, PT, R70.reuse, R137.reuse, RZ ;  /* 0x0000008946447210 */ /* 0x0c0fe40007fbe0ff */
[----:B------:R-:W-:Y:S02]  /*3b70*/  PRMT R251, RZ, 0x7610, R251 ;  /* 0x00007610fffb7816 */ /* 0x000fe400000000fb */
[----:B------:R-:W-:Y:S01]  /*3b80*/  ISETP.LT.AND P0, PT, R71, UR22, P0 ;  /* 0x0000001647007c0c */ /* 0x000fe20008701270 */
[----:B0-----:R-:W-:Y:S01]  /*3b90*/  @P2 IMAD.MOV.U32 R102, RZ, RZ, R67 ;  /* 0x000000ffff662224 */ /* 0x001fe200078e0043 */
[----:B------:R-:W-:Y:S01]  /*3ba0*/  LEA.HI.X.SX32 R70, R70, R136, 0x1, P5 ;  /* 0x0000008846467211 */ /* 0x000fe200028f0eff */
[----:B------:R-:W-:Y:S01]  /*3bb0*/  @P2 IMAD.MOV.U32 R103, RZ, RZ, R69 ;  /* 0x000000ffff672224 */ /* 0x000fe200078e0045 */
[----:B------:R-:W-:Y:S02]  /*3bc0*/  IADD3 R71, P4, PT, R72, R137, RZ ;  /* 0x0000008948477210 */ /* 0x000fe40007f9e0ff */
[----:B------:R-:W-:-:S02]  /*3bd0*/  PRMT R250, RZ, 0x7610, R250 ;  /* 0x00007610fffa7816 */ /* 0x000fc400000000fa */
[----:B------:R0:W2:Y:S01]  /*3be0*/  @P2 LDG.E.U8 R251, desc[UR20][R102.64] ;  /* 0x0000001466fb2981 */ /* 0x0000a2000c1e1100 */
[----:B------:R-:W-:Y:S02]  /*3bf0*/  LEA.HI.X.SX32 R72, R72, R136, 0x1, P4 ;  /* 0x0000008848487211 */ /* 0x000fe400020f0eff */
[----:B------:R-:W-:Y:S02]  /*3c00*/  LOP3.LUT R74, R100, 0x54, RZ, 0xfc, !PT ;  /* 0x00000054644a7812 */ /* 0x000fe400078efcff */
[----:B------:R-:W-:Y:S01]  /*3c10*/  PLOP3.LUT P2, PT, PT, PT, UP1, 0x80, 0x8 ;  /* 0x000000000008781c */ /* 0x000fe20003f4f018 */
[----:B0-----:R-:W-:Y:S02]  /*3c20*/  @P3 IMAD.MOV.U32 R102, RZ, RZ, R68 ;  /* 0x000000ffff663224 */ /* 0x001fe400078e0044 */
[----:B------:R-:W-:Y:S01]  /*3c30*/  @P3 IMAD.MOV.U32 R103, RZ, RZ, R70 ;  /* 0x000000ffff673224 */ /* 0x000fe200078e0046 */
[----:B------:R-:W-:-:S04]  /*3c40*/  PRMT R249, RZ, 0x7610, R249 ;  /* 0x00007610fff97816 */ /* 0x000fc800000000f9 */
[----:B------:R0:W2:Y:S01]  /*3c50*/  @P3 LDG.E.U8 R250, desc[UR20][R102.64] ;  /* 0x0000001466fa3981 */ /* 0x0000a2000c1e1100 */
[----:B------:R-:W-:Y:S02]  /*3c60*/  LOP3.LUT R73, R100, 0x5c, RZ, 0xfc, !PT ;  /* 0x0000005c64497812 */ /* 0x000fe400078efcff */
[----:B------:R-:W-:Y:S02]  /*3c70*/  PLOP3.LUT P3, PT, PT, PT, UP1, 0x80, 0x8 ;  /* 0x000000000008781c */ /* 0x000fe40003f6f018 */
[----:B------:R-:W-:Y:S01]  /*3c80*/  ISETP.LT.AND P2, PT, R74, UR22, P2 ;  /* 0x000000164a007c0c */ /* 0x000fe20009741270 */
[----:B0-----:R-:W-:Y:S02]  /*3c90*/  @P0 IMAD.MOV.U32 R102, RZ, RZ, R71 ;  /* 0x000000ffff660224 */ /* 0x001fe400078e0047 */
[----:B------:R-:W-:-:S05]  /*3ca0*/  @P0 IMAD.MOV.U32 R103, RZ, RZ, R72 ;  /* 0x000000ffff670224 */ /* 0x000fca00078e0048 */
[----:B------:R0:W2:Y:S01]  /*3cb0*/  @P0 LDG.E.U8 R249, desc[UR20][R102.64] ;  /* 0x0000001466f90981 */ /* 0x0000a2000c1e1100 */
[----:B------:R-:W-:Y:S02]  /*3cc0*/  ISETP.LT.AND P0, PT, R73, UR22, P3 ;  /* 0x0000001649007c0c */ /* 0x000fe40009f01270 */
[CC--:B------:R-:W-:Y:S02]  /*3cd0*/  IADD3 R73, P4, PT, R75.reuse, R137.reuse, RZ ;  /* 0x000000894b497210 */ /* 0x0c0fe40007f9e0ff */
[----:B------:R-:W-:Y:S02]  /*3ce0*/  PLOP3.LUT P3, PT, PT, PT, UP1, 0x80, 0x8 ;  /* 0x000000000008781c */ /* 0x000fe40003f6f018 */
[----:B------:R-:W-:Y:S02]  /*3cf0*/  LEA.HI.X.SX32 R75, R75, R136, 0x1, P4 ;  /* 0x000000884b4b7211 */ /* 0x000fe400020f0eff */
[----:B0-----:R-:W-:Y:S02]  /*3d00*/  LOP3.LUT R102, R100, 0x64, RZ, 0xfc, !PT ;  /* 0x0000006464667812 */ /* 0x001fe400078efcff */
[----:B------:R-:W-:Y:S01]  /*3d10*/  PRMT R248, RZ, 0x7610, R248 ;  /* 0x00007610fff87816 */ /* 0x000fe200000000f8 */
[----:B------:R-:W-:Y:S01]  /*3d20*/  @P2 IMAD.MOV.U32 R103, RZ, RZ, R75 ;  /* 0x000000ffff672224 */ /* 0x000fe200078e004b */
[----:B------:R-:W-:Y:S01]  /*3d30*/  ISETP.LT.AND P3, PT, R102, UR22, P3 ;  /* 0x0000001666007c0c */ /* 0x000fe20009f61270 */
[----:B------:R-:W-:Y:S01]  /*3d40*/  @P2 IMAD.MOV.U32 R102, RZ, RZ, R73 ;  /* 0x000000ffff662224 */ /* 0x000fe200078e0049 */
[----:B------:R-:W-:-:S04]  /*3d50*/  IADD3 R74, P5, PT, R76, R137, RZ ;  /* 0x000000894c4a7210 */ /* 0x000fc80007fbe0ff */
[-C--:B------:R-:W-:Y:S01]  /*3d60*/  LEA.HI.X.SX32 R76, R76, R136.reuse, 0x1, P5 ;  /* 0x000000884c4c7211 */ /* 0x080fe200028f0eff */
[----:B------:R0:W2:Y:S01]  /*3d70*/  @P2 LDG.E.U8 R248, desc[UR20][R102.64] ;  /* 0x0000001466f82981 */ /* 0x0000a2000c1e1100 */
[C---:B------:R-:W-:Y:S01]  /*3d80*/  IADD3 R170, P2, PT, R169.reuse, R137, RZ ;  /* 0x00000089a9aa7210 */ /* 0x040fe20007f5e0ff */
[C---:B------:R-:W-:Y:S01]  /*3d90*/  VIADD R206, R0.reuse, 0x33 ;  /* 0x0000003300ce7836 */ /* 0x040fe20000000000 */
[----:B------:R-:W-:Y:S01]  /*3da0*/  PRMT R247, RZ, 0x7610, R247 ;  /* 0x00007610fff77816 */ /* 0x000fe200000000f7 */
[C---:B------:R-:W-:Y:S01]  /*3db0*/  VIADD R204, R0.reuse, 0x35 ;  /* 0x0000003500cc7836 */ /* 0x040fe20000000000 */
[----:B------:R-:W-:Y:S01]  /*3dc0*/  LEA.HI.X.SX32 R169, R169, R136, 0x1, P2 ;  /* 0x00000088a9a97211 */ /* 0x000fe200010f0eff */
[----:B------:R-:W-:Y:S02]  /*3dd0*/  VIADD R182, R0, 0x34 ;  /* 0x0000003400b67836 */ /* 0x000fe40000000000 */
[----:B0-----:R-:W-:Y:S02]  /*3de0*/  @P0 IMAD.MOV.U32 R102, RZ, RZ, R74 ;  /* 0x000000ffff660224 */ /* 0x001fe400078e004a */
[----:B------:R-:W-:Y:S01]  /*3df0*/  @P0 IMAD.MOV.U32 R103, RZ, RZ, R76 ;  /* 0x000000ffff670224 */ /* 0x000fe200078e004c */
[----:B------:R-:W-:-:S02]  /*3e00*/  IABS R138, R206 ;  /* 0x000000ce008a7213 */ /* 0x000fc40000000000 */
[----:B------:R-:W-:Y:S02]  /*3e10*/  PRMT R246, RZ, 0x7610, R246 ;  /* 0x00007610fff67816 */ /* 0x000fe400000000f6 */
[----:B------:R0:W2:Y:S01]  /*3e20*/  @P0 LDG.E.U8 R247, desc[UR20][R102.64] ;  /* 0x0000001466f70981 */ /* 0x0000a2000c1e1100 */
[----:B------:R-:W-:Y:S01]  /*3e30*/  IABS R111, R204 ;  /* 0x000000cc006f7213 */ /* 0x000fe20000000000 */
[----:B------:R-:W-:Y:S01]  /*3e40*/  VIADD R203, R0, 0x36 ;  /* 0x0000003600cb7836 */ /* 0x000fe20000000000 */
[----:B------:R-:W-:Y:S01]  /*3e50*/  IABS R139, R182 ;  /* 0x000000b6008b7213 */ /* 0x000fe20000000000 */
[----:B------:R-:W-:-:S04]  /*3e60*/  IMAD.HI.U32 R104, R87, R138, RZ ;  /* 0x0000008a57687227 */ /* 0x000fc800078e00ff */
[----:B0-----:R-:W-:Y:S02]  /*3e70*/  @P3 IMAD.MOV.U32 R102, RZ, RZ, R170 ;  /* 0x000000ffff663224 */ /* 0x001fe400078e00aa */
[----:B------:R-:W-:Y:S02]  /*3e80*/  @P3 IMAD.MOV.U32 R103, RZ, RZ, R169 ;  /* 0x000000ffff673224 */ /* 0x000fe400078e00a9 */
[----:B------:R-:W-:-:S03]  /*3e90*/  VIADD R207, R0, 0x38 ;  /* 0x0000003800cf7836 */ /* 0x000fc60000000000 */
[----:B------:R0:W2:Y:S01]  /*3ea0*/  @P3 LDG.E.U8 R246, desc[UR20][R102.64] ;  /* 0x0000001466f63981 */ /* 0x0000a2000c1e1100 */
[----:B------:R-:W-:Y:S01]  /*3eb0*/  VIADD R205, R0, 0x37 ;  /* 0x0000003700cd7836 */ /* 0x000fe20000000000 */
[----:B------:R-:W-:Y:S02]  /*3ec0*/  IABS R110, R203 ;  /* 0x000000cb006e7213 */ /* 0x000fe40000000000 */
[----:B------:R-:W-:Y:S01]  /*3ed0*/  IABS R108, R207 ;  /* 0x000000cf006c7213 */ /* 0x000fe20000000000 */
[----:B0-----:R-:W-:-:S04]  /*3ee0*/  IMAD.HI.U32 R103, R87, R111, RZ ;  /* 0x0000006f57677227 */ /* 0x001fc800078e00ff */
[----:B------:R-:W-:Y:S02]  /*3ef0*/  IMAD.MOV R102, RZ, RZ, -R104 ;  /* 0x000000ffff667224 */ /* 0x000fe400078e0a68 */
[----:B------:R-:W-:Y:S01]  /*3f00*/  IMAD.HI.U32 R104, R87, R139, RZ ;  /* 0x0000008b57687227 */ /* 0x000fe200078e00ff */
[----:B------:R-:W-:-:S03]  /*3f10*/  IABS R109, R205 ;  /* 0x000000cd006d7213 */ /* 0x000fc60000000000 */
[----:B------:R-:W-:Y:S02]  /*3f20*/  IMAD.MOV R103, RZ, RZ, -R103 ;  /* 0x000000ffff677224 */ /* 0x000fe400078e0a67 */
[----:B------:R-:W-:Y:S02]  /*3f30*/  IMAD R138, R77, R102, R138 ;  /* 0x000000664d8a7224 */ /* 0x000fe400078e028a */
[----:B------:R-:W-:Y:S02]  /*3f40*/  IMAD.MOV R104, RZ, RZ, -R104 ;  /* 0x000000ffff687224 */ /* 0x000fe400078e0a68 */
[----:B------:R-:W-:Y:S02]  /*3f50*/  VIADD R208, R0, 0x39 ;  /* 0x0000003900d07836 */ /* 0x000fe40000000000 */
[----:B------:R-:W-:-:S04]  /*3f60*/  IMAD.HI.U32 R102, R87, R110, RZ ;  /* 0x0000006e57667227 */ /* 0x000fc800078e00ff */
[----:B------:R-:W-:Y:S02]  /*3f70*/  IMAD R111, R77, R103, R111 ;  /* 0x000000674d6f7224 */ /* 0x000fe400078e026f */
[----:B------:R-:W-:Y:S02]  /*3f80*/  VIADD R212, R0, 0x3b ;  /* 0x0000003b00d47836 */ /* 0x000fe40000000000 */
[----:B------:R-:W-:Y:S01]  /*3f90*/  IMAD.HI.U32 R103, R87, R108, RZ ;  /* 0x0000006c57677227 */ /* 0x000fe200078e00ff */
[----:B------:R-:W-:-:S03]  /*3fa0*/  IABS R107, R208 ;  /* 0x000000d0006b7213 */ /* 0x000fc60000000000 */
[----:B------:R-:W-:Y:S02]  /*3fb0*/  IMAD R139, R77, R104, R139 ;  /* 0x000000684d8b7224 */ /* 0x000fe400078e028b */
        /* <DEDUP_REMOVED lines=8> */
[----:B------:R-:W-:Y:S02]  /*4040*/  VIADD R213, R0, 0x3a ;  /* 0x0000003a00d57836 */ /* 0x000fe40000000000 */
[----:B------:R-:W-:Y:S02]  /*4050*/  IMAD R108, R77, R103, R108 ;  /* 0x000000674d6c7224 */ /* 0x000fe400078e026c */
[----:B------:R-:W-:Y:S01]  /*4060*/  IMAD.HI.U32 R103, R87, R105, RZ ;  /* 0x0000006957677227 */ /* 0x000fe200078e00ff */
[----:B------:R-:W-:-:S03]  /*4070*/  IABS R106, R213 ;  /* 0x000000d5006a7213 */ /* 0x000fc60000000000 */
[C---:B------:R-:W-:Y:S01]  /*4080*/  IMAD R109, R77.reuse, R104, R109 ;  /* 0x000000684d6d7224 */ /* 0x040fe200078e026d */
[----:B------:R-:W-:Y:S01]  /*4090*/  IABS R104, R215 ;  /* 0x000000d700687213 */ /* 0x000fe20000000000 */
[----:B------:R-:W-:Y:S02]  /*40a0*/  IMAD.MOV R102, RZ, RZ, -R102 ;  /* 0x000000ffff667224 */ /* 0x000fe400078e0a66 */
[----:B------:R-:W-:Y:S02]  /*40b0*/  IMAD.MOV R103, RZ, RZ, -R103 ;  /* 0x000000ffff677224 */ /* 0x000fe400078e0a67 */
[----:B------:R-:W-:Y:S02]  /*40c0*/  VIADD R214, R0, 0x3d ;  /* 0x0000003d00d67836 */ /* 0x000fe40000000000 */
[----:B------:R-:W-:Y:S02]  /*40d0*/  IMAD R107, R77, R102, R107 ;  /* 0x000000664d6b7224 */ /* 0x000fe400078e026b */
[----:B------:R-:W-:-:S04]  /*40e0*/  IMAD.HI.U32 R102, R87, R104, RZ ;  /* 0x0000006857667227 */ /* 0x000fc800078e00ff */
[----:B------:R-:W-:-:S04]  /*40f0*/  IMAD.HI.U32 R179, R87, R106, RZ ;  /* 0x0000006a57b37227 */ /* 0x000fc800078e00ff */
[----:B------:R-:W-:Y:S01]  /*4100*/  IMAD R105, R77, R103, R105 ;  /* 0x000000674d697224 */ /* 0x000fe200078e0269 */
[----:B------:R-:W-:Y:S01]  /*4110*/  IABS R103, R214 ;  /* 0x000000d600677213 */ /* 0x000fe20000000000 */
[----:B------:R-:W-:Y:S02]  /*4120*/  IMAD.MOV R102, RZ, RZ, -R102 ;  /* 0x000000ffff667224 */ /* 0x000fe400078e0a66 */
[C---:B------:R-:W-:Y:S02]  /*4130*/  VIADD R216, R0.reuse, 0x3e ;  /* 0x0000003e00d87836 */ /* 0x040fe40000000000 */
[----:B------:R-:W-:Y:S02]  /*4140*/  IMAD.MOV R179, RZ, RZ, -R179 ;  /* 0x000000ffffb37224 */ /* 0x000fe400078e0ab3 */
[----:B------:R-:W-:Y:S02]  /*4150*/  VIADD R193, R0, 0x3f ;  /* 0x0000003f00c17836 */ /* 0x000fe40000000000 */
[----:B------:R-:W-:-:S04]  /*4160*/  IMAD.HI.U32 R181, R87, R103, RZ ;  /* 0x0000006757b57227 */ /* 0x000fc800078e00ff */
[C---:B------:R-:W-:Y:S01]  /*4170*/  IMAD R104, R77.reuse, R102, R104 ;  /* 0x000000664d687224 */ /* 0x040fe200078e0268 */
[----:B------:R-:W-:Y:S01]  /*4180*/  IABS R102, R216 ;  /* 0x000000d800667213 */ /* 0x000fe20000000000 */
[----:B------:R-:W-:Y:S01]  /*4190*/  IMAD R106, R77, R179, R106 ;  /* 0x000000b34d6a7224 */ /* 0x000fe200078e026a */
[----:B------:R-:W-:Y:S01]  /*41a0*/  IABS R179, R193 ;  /* 0x000000c100b37213 */ /* 0x000fe20000000000 */
[----:B------:R-:W-:Y:S02]  /*41b0*/  IMAD.MOV R181, RZ, RZ, -R181 ;  /* 0x000000ffffb57224 */ /* 0x000fe400078e0ab5 */
[----:B------:R-:W-:Y:S01]  /*41c0*/  IMAD.HI.U32 R180, R87, R102, RZ ;  /* 0x0000006657b47227 */ /* 0x000fe200078e00ff */
[----:B------:R-:W-:-:S03]  /*41d0*/  PLOP3.LUT P0, PT, PT, PT, UP1, 0x80, 0x8 ;  /* 0x000000000008781c */ /* 0x000fc60003f0f018 */
[----:B------:R-:W-:Y:S01]  /*41e0*/  IMAD R103, R77, R181, R103 ;  /* 0x000000b54d677224 */ /* 0x000fe200078e0267 */
[----:B------:R-:W-:Y:S01]  /*41f0*/  LOP3.LUT R181, R100, 0x6c, RZ, 0xfc, !PT ;  /* 0x0000006c64b57812 */ /* 0x000fe200078efcff */
[----:B------:R-:W-:-:S03]  /*4200*/  IMAD.HI.U32 R87, R87, R179, RZ ;  /* 0x000000b357577227 */ /* 0x000fc600078e00ff */
[----:B------:R-:W-:Y:S01]  /*4210*/  ISETP.LT.AND P0, PT, R181, UR22, P0 ;  /* 0x00000016b5007c0c */ /* 0x000fe20008701270 */
[----:B------:R-:W-:-:S04]  /*4220*/  IMAD.MOV R87, RZ, RZ, -R87 ;  /* 0x000000ffff577224 */ /* 0x000fc800078e0a57 */
[----:B------:R-:W-:Y:S01]  /*4230*/  IMAD R87, R77, R87, R179 ;  /* 0x000000574d577224 */ /* 0x000fe200078e02b3 */
[----:B------:R-:W-:Y:S01]  /*4240*/  IADD3 R179, P2, PT, R178, R137, RZ ;  /* 0x00000089b2b37210 */ /* 0x000fe20007f5e0ff */
[----:B------:R-:W-:-:S03]  /*4250*/  IMAD.MOV R180, RZ, RZ, -R180 ;  /* 0x000000ffffb47224 */ /* 0x000fc600078e0ab4 */
[----:B------:R-:W-:Y:S01]  /*4260*/  LEA.HI.X.SX32 R178, R178, R136, 0x1, P2 ;  /* 0x00000088b2b27211 */ /* 0x000fe200010f0eff */
[C---:B------:R-:W-:Y:S01]  /*4270*/  IMAD R102, R77.reuse, R180, R102 ;  /* 0x000000b44d667224 */ /* 0x040fe200078e0266 */
[----:B------:R-:W-:Y:S01]  /*4280*/  PRMT R232, RZ, 0x7610, R232 ;  /* 0x00007610ffe87816 */ /* 0x000fe200000000e8 */
[----:B------:R-:W-:Y:S02]  /*4290*/  @P0 IMAD.MOV.U32 R180, RZ, RZ, R179 ;  /* 0x000000ffffb40224 */ /* 0x000fe400078e00b3 */
[----:B------:R-:W-:Y:S01]  /*42a0*/  @P0 IMAD.MOV.U32 R181, RZ, RZ, R178 ;  /* 0x000000ffffb50224 */ /* 0x000fe200078e00b2 */
[C---:B------:R-:W-:Y:S02]  /*42b0*/  ISETP.GT.U32.AND P5, PT, R77.reuse, R114, PT ;  /* 0x000000724d00720c */ /* 0x040fe40003fa4070 */
[C---:B------:R-:W-:Y:S02]  /*42c0*/  ISETP.GT.U32.AND P4, PT, R77.reuse, R115, PT ;  /* 0x000000734d00720c */ /* 0x040fe40003f84070 */
[----:B------:R0:W2:Y:S01]  /*42d0*/  @P0 LDG.E.U8 R232, desc[UR20][R180.64] ;  /* 0x00000014b4e80981 */ /* 0x0000a2000c1e1100 */
[----:B------:R-:W-:-:S02]  /*42e0*/  ISETP.GT.U32.AND P0, PT, R77, R117, PT ;  /* 0x000000754d00720c */ /* 0x000fc40003f04070 */
[C---:B------:R-:W-:Y:S02]  /*42f0*/  ISETP.GT.U32.AND P3, PT, R77.reuse, R112, PT ;  /* 0x000000704d00720c */ /* 0x040fe40003f64070 */
[----:B------:R-:W-:-:S04]  /*4300*/  ISETP.GT.U32.AND P2, PT, R77, R116, PT ;  /* 0x000000744d00720c */ /* 0x000fc80003f44070 */
[--C-:B------:R-:W-:Y:S01]  /*4310*/  @!P5 IMAD.IADD R114, R114, 0x1, -R77.reuse ;  /* 0x000000017272d824 */ /* 0x100fe200078e0a4d */
[----:B------:R-:W-:Y:S01]  /*4320*/  ISETP.GT.U32.AND P5, PT, R77, R119, PT ;  /* 0x000000774d00720c */ /* 0x000fe20003fa4070 */
[--C-:B------:R-:W-:Y:S01]  /*4330*/  @!P4 IMAD.IADD R115, R115, 0x1, -R77.reuse ;  /* 0x000000017373c824 */ /* 0x100fe200078e0a4d */
[----:B------:R-:W-:Y:S02]  /*4340*/  ISETP.GT.U32.AND P4, PT, R77, R120, PT ;  /* 0x000000784d00720c */ /* 0x000fe40003f84070 */
[--C-:B------:R-:W-:Y:S01]  /*4350*/  @!P0 IMAD.IADD R117, R117, 0x1, -R77.reuse ;  /* 0x0000000175758824 */ /* 0x100fe200078e0a4d */
[C---:B------:R-:W-:Y:S01]  /*4360*/  ISETP.GT.U32.AND P0, PT, R77.reuse, R122, PT ;  /* 0x0000007a4d00720c */ /* 0x040fe20003f04070 */
[--C-:B------:R-:W-:Y:S01]  /*4370*/  @!P3 IMAD.IADD R112, R112, 0x1, -R77.reuse ;  /* 0x000000017070b824 */ /* 0x100fe200078e0a4d */
[C---:B------:R-:W-:Y:S01]  /*4380*/  ISETP.GT.U32.AND P3, PT, R77.reuse, R118, PT ;  /* 0x000000764d00720c */ /* 0x040fe20003f64070 */
[----:B------:R-:W-:Y:S01]  /*4390*/  @!P2 IMAD.IADD R116, R116, 0x1, -R77 ;  /* 0x000000017474a824 */ /* 0x000fe200078e0a4d */
[----:B------:R-:W-:-:S04]  /*43a0*/  ISETP.GT.U32.AND P2, PT, R77, R121, PT ;  /* 0x000000794d00720c */ /* 0x000fc80003f44070 */
[--C-:B------:R-:W-:Y:S01]  /*43b0*/  @!P5 IMAD.IADD R119, R119, 0x1, -R77.reuse ;  /* 0x000000017777d824 */ /* 0x100fe200078e0a4d */
[C---:B------:R-:W-:Y:S01]  /*43c0*/  ISETP.GT.U32.AND P5, PT, R77.reuse, R124, PT ;  /* 0x0000007c4d00720c */ /* 0x040fe20003fa4070 */
[--C-:B------:R-:W-:Y:S01]  /*43d0*/  @!P4 IMAD.IADD R120, R120, 0x1, -R77.reuse ;  /* 0x000000017878c824 */ /* 0x100fe200078e0a4d */
[C---:B------:R-:W-:Y:S02]  /*43e0*/  ISETP.GT.U32.AND P4, PT, R77.reuse, R125, PT ;  /* 0x0000007d4d00720c */ /* 0x040fe40003f84070 */
[--C-:B------:R-:W-:Y:S01]  /*43f0*/  @!P0 IMAD.IADD R122, R122, 0x1, -R77.reuse ;  /* 0x000000017a7a8824 */ /* 0x100fe200078e0a4d */
[C---:B------:R-:W-:Y:S01]  /*4400*/  ISETP.GT.U32.AND P0, PT, R77.reuse, R127, PT ;  /* 0x0000007f4d00720c */ /* 0x040fe20003f04070 */
[--C-:B------:R-:W-:Y:S01]  /*4410*/  @!P3 IMAD.IADD R118, R118, 0x1, -R77.reuse ;  /* 0x000000017676b824 */ /* 0x100fe200078e0a4d */
[----:B------:R-:W-:Y:S01]  /*4420*/  ISETP.GT.U32.AND P3, PT, R77, R123, PT ;  /* 0x0000007b4d00720c */ /* 0x000fe20003f64070 */
[----:B------:R-:W-:Y:S01]  /*4430*/  @!P2 IMAD.IADD R121, R121, 0x1, -R77 ;  /* 0x000000017979a824 */ /* 0x000fe200078e0a4d */
[----:B------:R-:W-:-:S04]  /*4440*/  ISETP.GT.U32.AND P2, PT, R77, R126, PT ;  /* 0x0000007e4d00720c */ /* 0x000fc80003f44070 */
[--C-:B------:R-:W-:Y:S01]  /*4450*/  @!P5 IMAD.IADD R124, R124, 0x1, -R77.reuse ;  /* 0x000000017c7cd824 */ /* 0x100fe200078e0a4d */
[----:B------:R-:W-:Y:S01]  /*4460*/  ISETP.GT.U32.AND P5, PT, R77, R129, PT ;  /* 0x000000814d00720c */ /* 0x000fe20003fa4070 */
[--C-:B------:R-:W-:Y:S01]  /*4470*/  @!P4 IMAD.IADD R125, R125, 0x1, -R77.reuse ;  /* 0x000000017d7dc824 */ /* 0x100fe200078e0a4d */
[----:B------:R-:W-:Y:S02]  /*4480*/  ISETP.GT.U32.AND P4, PT, R77, R130, PT ;  /* 0x000000824d00720c */ /* 0x000fe40003f84070 */
[--C-:B------:R-:W-:Y:S01]  /*4490*/  @!P0 IMAD.IADD R127, R127, 0x1, -R77.reuse ;  /* 0x000000017f7f8824 */ /* 0x100fe200078e0a4d */
[----:B------:R-:W-:Y:S01]  /*44a0*/  ISETP.GT.U32.AND P0, PT, R77, R132, PT ;  /* 0x000000844d00720c */ /* 0x000fe20003f04070 */
        /* <DEDUP_REMOVED lines=17> */
[C---:B------:R-:W-:Y:S02]  /*45c0*/  ISETP.GT.U32.AND P4, PT, R77.reuse, R92, PT ;  /* 0x0000005c4d00720c */ /* 0x040fe40003f84070 */
[--C-:B------:R-:W-:Y:S01]  /*45d0*/  @!P0 IMAD.IADD R90, R90, 0x1, -R77.reuse ;  /* 0x000000015a5a8824 */ /* 0x100fe200078e0a4d */
[----:B------:R-:W-:Y:S01]  /*45e0*/  ISETP.GT.U32.AND P0, PT, R77, R91, PT ;  /* 0x0000005b4d00720c */ /* 0x000fe20003f04070 */
[--C-:B------:R-:W-:Y:S01]  /*45f0*/  @!P3 IMAD.IADD R133, R133, 0x1, -R77.reuse ;  /* 0x000000018585b824 */ /* 0x100fe200078e0a4d */
[----:B------:R-:W-:Y:S01]  /*4600*/  ISETP.GT.U32.AND P3, PT, R77, R155, PT ;  /* 0x0000009b4d00720c */ /* 0x000fe20003f64070 */
[----:B------:R-:W-:Y:S01]  /*4610*/  @!P2 IMAD.IADD R89, R89, 0x1, -R77 ;  /* 0x000000015959a824 */ /* 0x000fe200078e0a4d */
[----:B------:R-:W-:-:S04]  /*4620*/  ISETP.GT.U32.AND P2, PT, R77, R153, PT ;  /* 0x000000994d00720c */ /* 0x000fc80003f44070 */
[--C-:B------:R-:W-:Y:S01]  /*4630*/  @!P5 IMAD.IADD R156, R156, 0x1, -R77.reuse ;  /* 0x000000019c9cd824 */ /* 0x100fe200078e0a4d */
[C---:B------:R-:W-:Y:S01]  /*4640*/  ISETP.GT.U32.AND P5, PT, R77.reuse, R152, PT ;  /* 0x000000984d00720c */ /* 0x040fe20003fa4070 */
[--C-:B------:R-:W-:Y:S01]  /*4650*/  @!P4 IMAD.IADD R92, R92, 0x1, -R77.reuse ;  /* 0x000000015c5cc824 */ /* 0x100fe200078e0a4d */
[----:B------:R-:W-:Y:S02]  /*4660*/  ISETP.GT.U32.AND P4, PT, R77, R151, PT ;  /* 0x000000974d00720c */ /* 0x000fe40003f84070 */
[--C-:B------:R-:W-:Y:S01]  /*4670*/  @!P0 IMAD.IADD R91, R91, 0x1, -R77.reuse ;  /* 0x000000015b5b8824 */ /* 0x100fe200078e0a4d */
[----:B------:R-:W-:Y:S01]  /*4680*/  ISETP.GT.U32.AND P0, PT, R77, R93, PT ;  /* 0x0000005d4d00720c */ /* 0x000fe20003f04070 */
        /* <DEDUP_REMOVED lines=17> */
[----:B------:R-:W-:Y:S02]  /*47a0*/  ISETP.GT.U32.AND P4, PT, R77, R148, PT ;  /* 0x000000944d00720c */ /* 0x000fe40003f84070 */
[--C-:B------:R-:W-:Y:S01]  /*47b0*/  @!P0 IMAD.IADD R97, R97, 0x1, -R77.reuse ;  /* 0x0000000161618824 */ /* 0x100fe200078e0a4d */
[C---:B------:R-:W-:Y:S01]  /*47c0*/  ISETP.GT.U32.AND P0, PT, R77.reuse, R99, PT ;  /* 0x000000634d00720c */ /* 0x040fe20003f04070 */
        /* <DEDUP_REMOVED lines=19> */
[----:B------:R-:W-:Y:S01]  /*4900*/  ISETP.GT.U32.AND P0, PT, R77, R110, PT ;  /* 0x0000006e4d00720c */ /* 0x000fe20003f04070 */
[--C-:B------:R-:W-:Y:S01]  /*4910*/  @!P3 IMAD.IADD R145, R145, 0x1, -R77.reuse ;  /* 0x000000019191b824 */ /* 0x100fe200078e0a4d */
[C---:B------:R-:W-:Y:S02]  /*4920*/  ISETP.GT.U32.AND P3, PT, R77.reuse, R143, PT ;  /* 0x0000008f4d00720c */ /* 0x040fe40003f64070 */
[----:B------:R-:W-:Y:S01]  /*4930*/  ISETP.GT.U32.AND P6, PT, R77, R87, PT ;  /* 0x000000574d00720c */ /* 0x000fe20003fc4070 */
[----:B------:R-:W-:-:S03]  /*4940*/  @!P2 IMAD.IADD R141, R141, 0x1, -R77 ;  /* 0x000000018d8da824 */ /* 0x000fc600078e0a4d */
[--C-:B------:R-:W-:Y:S01]  /*4950*/  @!P5 IMAD.IADD R138, R138, 0x1, -R77.reuse ;  /* 0x000000018a8ad824 */ /* 0x100fe200078e0a4d */
[----:B------:R-:W-:Y:S01]  /*4960*/  ISETP.GT.U32.AND P5, PT, R77, R108, PT ;  /* 0x0000006c4d00720c */ /* 0x000fe20003fa4070 */
[--C-:B------:R-:W-:Y:S01]  /*4970*/  @!P4 IMAD.IADD R139, R139, 0x1, -R77.reuse ;  /* 0x000000018b8bc824 */ /* 0x100fe200078e0a4d */
[C---:B------:R-:W-:Y:S02]  /*4980*/  ISETP.GT.U32.AND P4, PT, R77.reuse, R107, PT ;  /* 0x0000006b4d00720c */ /* 0x040fe40003f84070 */
[--C-:B------:R-:W-:Y:S01]  /*4990*/  @!P0 IMAD.IADD R110, R110, 0x1, -R77.reuse ;  /* 0x000000016e6e8824 */ /* 0x100fe200078e0a4d */
[C---:B------:R-:W-:Y:S02]  /*49a0*/  ISETP.GT.U32.AND P0, PT, R77.reuse, R105, PT ;  /* 0x000000694d00720c */ /* 0x040fe40003f04070 */
[----:B------:R-:W-:Y:S01]  /*49b0*/  ISETP.GT.U32.AND P2, PT, R77, R111, PT ;  /* 0x0000006f4d00720c */ /* 0x000fe20003f44070 */
[--C-:B------:R-:W-:Y:S01]  /*49c0*/  @!P3 IMAD.IADD R143, R143, 0x1, -R77.reuse ;  /* 0x000000018f8fb824 */ /* 0x100fe200078e0a4d */
[----:B------:R-:W-:Y:S01]  /*49d0*/  ISETP.GT.U32.AND P3, PT, R77, R109, PT ;  /* 0x0000006d4d00720c */ /* 0x000fe20003f64070 */
[----:B------:R-:W-:-:S03]  /*49e0*/  @!P6 IMAD.IADD R87, R87, 0x1, -R77 ;  /* 0x000000015757e824 */ /* 0x000fc600078e0a4d */
[--C-:B------:R-:W-:Y:S01]  /*49f0*/  @!P5 IMAD.IADD R108, R108, 0x1, -R77.reuse ;  /* 0x000000016c6cd824 */ /* 0x100fe200078e0a4d */
[----:B------:R-:W-:Y:S01]  /*4a00*/  ISETP.GT.U32.AND P5, PT, R77, R103, PT ;  /* 0x000000674d00720c */ /* 0x000fe20003fa4070 */
        /* <DEDUP_REMOVED lines=25> */
[C---:B------:R-:W-:Y:S01]  /*4ba0*/  ISETP.GT.U32.AND P2, PT, R77.reuse, R117, PT ;  /* 0x000000754d00720c */ /* 0x040fe20003f44070 */
        /* <DEDUP_REMOVED lines=105> */
[----:B------:R-:W-:Y:S02]  /*5240*/  ISETP.GE.AND P4, PT, R83, RZ, PT ;  /* 0x000000ff5300720c */ /* 0x000fe40003f86270 */
[--C-:B------:R-:W-:Y:S01]  /*5250*/  @!P0 IMAD.IADD R104, R104, 0x1, -R77.reuse ;  /* 0x0000000168688824 */ /* 0x100fe200078e0a4d */
[----:B------:R-:W-:Y:S01]  /*5260*/  PLOP3.LUT P0, PT, PT, PT, UP1, 0x80, 0x8 ;  /* 0x000000000008781c */ /* 0x000fe20003f0f018 */
[--C-:B------:R-:W-:Y:S01]  /*5270*/  @!P2 IMAD.IADD R110, R110, 0x1, -R77.reuse ;  /* 0x000000016e6ea824 */ /* 0x100fe200078e0a4d */
[----:B------:R-:W-:Y:S02]  /*5280*/  LOP3.LUT R83, R100, 0x74, RZ, 0xfc, !PT ;  /* 0x0000007464537812 */ /* 0x000fe400078efcff */
[----:B------:R-:W-:Y:S01]  /*5290*/  ISETP.GT.U32.AND P2, PT, R77, R105, PT ;  /* 0x000000694d00720c */ /* 0x000fe20003f44070 */
[----:B------:R-:W-:Y:S01]  /*52a0*/  @!P3 IMAD.IADD R108, R108, 0x1, -R77 ;  /* 0x000000016c6cb824 */ /* 0x000fe200078e0a4d */
[----:B------:R-:W-:-:S02]  /*52b0*/  ISETP.LT.AND P0, PT, R83, UR22, P0 ;  /* 0x0000001653007c0c */ /* 0x000fc40008701270 */
[----:B------:R-:W-:Y:S01]  /*52c0*/  ISETP.GE.AND P3, PT, R85, RZ, PT ;  /* 0x000000ff5500720c */ /* 0x000fe20003f66270 */
[----:B------:R-:W-:Y:S01]  /*52d0*/  IMAD.MOV.U32 R85, RZ, RZ, R190 ;  /* 0x000000ffff557224 */ /* 0x000fe200078e00be */
[----:B------:R-:W-:Y:S01]  /*52e0*/  IADD3 R190, P6, PT, R189, R137, RZ ;  /* 0x00000089bdbe7210 */ /* 0x000fe20007fde0ff */
[----:B------:R-:W-:Y:S01]  /*52f0*/  @!P5 IMAD.IADD R103, R103, 0x1, -R77 ;  /* 0x000000016767d824 */ /* 0x000fe200078e0a4d */
[----:B------:R-:W-:Y:S01]  /*5300*/  ISETP.GT.U32.AND P5, PT, R77, R102, PT ;  /* 0x000000664d00720c */ /* 0x000fe20003fa4070 */
[----:B0-----:R-:W-:Y:S01]  /*5310*/  IMAD.MOV.U32 R181, RZ, RZ, R241 ;  /* 0x000000ffffb57224 */ /* 0x001fe200078e00f1 */
[----:B------:R-:W-:Y:S01]  /*5320*/  LEA.HI.X.SX32 R189, R189, R136, 0x1, P6 ;  /* 0x00000088bdbd7211 */ /* 0x000fe200030f0eff */
[----:B------:R-:W-:Y:S01]  /*5330*/  IMAD.MOV.U32 R180, RZ, RZ, R240 ;  /* 0x000000ffffb47224 */ /* 0x000fe200078e00f0 */
[----:B------:R-:W-:Y:S01]  /*5340*/  PRMT R228, RZ, 0x7610, R228 ;  /* 0x00007610ffe47816 */ /* 0x000fe200000000e4 */
[----:B------:R-:W-:Y:S01]  /*5350*/  @!P2 IMAD.IADD R105, R105, 0x1, -R77 ;  /* 0x000000016969a824 */ /* 0x000fe200078e0a4d */
[----:B------:R-:W-:Y:S01]  /*5360*/  ISETP.GE.AND P2, PT, R81, RZ, PT ;  /* 0x000000ff5100720c */ /* 0x000fe20003f46270 */
[----:B------:R-:W-:Y:S01]  /*5370*/  IMAD.MOV.U32 R81, RZ, RZ, R180 ;  /* 0x000000ffff517224 */ /* 0x000fe200078e00b4 */
[----:B------:R-:W2:Y:S01]  /*5380*/  LDL.LU R241, [R1+0x1c0] ;  /* 0x0001c00001f17983 */ /* 0x000ea20000300800 */
[----:B------:R-:W-:-:S02]  /*5390*/  IMAD.MOV.U32 R83, RZ, RZ, R181 ;  /* 0x000000ffff537224 */ /* 0x000fc400078e00b5 */
[----:B------:R-:W-:Y:S01]  /*53a0*/  @P0 IMAD.MOV.U32 R180, RZ, RZ, R190 ;  /* 0x000000ffffb40224 */ /* 0x000fe200078e00be */
[----:B------:R-:W2:Y:S01]  /*53b0*/  LDL.LU R240, [R1+0x1bc] ;  /* 0x0001bc0001f07983 */ /* 0x000ea20000300800 */
[----:B------:R-:W-:Y:S01]  /*53c0*/  @P0 IMAD.MOV.U32 R181, RZ, RZ, R189 ;  /* 0x000000ffffb50224 */ /* 0x000fe200078e00bd */
[----:B------:R-:W-:Y:S01]  /*53d0*/  ISETP.GE.AND P6, PT, R0, RZ, PT ;  /* 0x000000ff0000720c */ /* 0x000fe20003fc6270 */
[----:B------:R-:W-:-:S03]  /*53e0*/  @!P5 IMAD.IADD R102, R102, 0x1, -R77 ;  /* 0x000000016666d824 */ /* 0x000fc600078e0a4d */
[----:B------:R0:W2:Y:S01]  /*53f0*/  @P0 LDG.E.U8 R228, desc[UR20][R180.64] ;  /* 0x00000014b4e40981 */ /* 0x0000a2000c1e1100 */
[----:B------:R-:W-:Y:S01]  /*5400*/  ISETP.GE.AND P5, PT, R193, RZ, PT ;  /* 0x000000ffc100720c */ /* 0x000fe20003fa6270 */
[----:B------:R-:W-:Y:S01]  /*5410*/  IMAD.U32 R77, RZ, RZ, UR12 ;  /* 0x0000000cff4d7e24 */ /* 0x000fe2000f8e00ff */
[----:B------:R-:W-:Y:S01]  /*5420*/  PLOP3.LUT P0, PT, PT, PT, UP1, 0x80, 0x8 ;  /* 0x000000000008781c */ /* 0x000fe20003f0f018 */
[----:B0-----:R-:W-:Y:S02]  /*5430*/  IMAD.MOV.U32 R180, RZ, RZ, R242 ;  /* 0x000000ffffb47224 */ /* 0x001fe400078e00f2 */
[----:B------:R-:W-:Y:S01]  /*5440*/  IMAD R79, R77, 0x2, R79 ;  /* 0x000000024d4f7824 */ /* 0x000fe200078e024f */
[----:B------:R-:W-:Y:S01]  /*5450*/  PRMT R223, RZ, 0x7610, R223 ;  /* 0x00007610ffdf7816 */ /* 0x000fe200000000df */
[----:B------:R-:W-:Y:S01]  /*5460*/  IMAD.MOV.U32 R193, RZ, RZ, R180 ;  /* 0x000000ffffc17224 */ /* 0x000fe200078e00b4 */
[----:B------:R-:W-:Y:S01]  /*5470*/  LOP3.LUT R180, R100, 0x7c, RZ, 0xfc, !PT ;  /* 0x0000007c64b47812 */ /* 0x000fe200078efcff */
[----:B------:R-:W-:Y:S01]  /*5480*/  IMAD.MOV.U32 R181, RZ, RZ, R243 ;  /* 0x000000ffffb57224 */ /* 0x000fe200078e00f3 */
[----:B------:R-:W2:Y:S02]  /*5490*/  LDL.LU R242, [R1+0x1b8] ;  /* 0x0001b80001f27983 */ /* 0x000ea40000300800 */
[----:B------:R-:W-:Y:S01]  /*54a0*/  ISETP.LT.AND P0, PT, R180, UR22, P0 ;  /* 0x00000016b4007c0c */ /* 0x000fe20008701270 */
[----:B------:R-:W-:Y:S01]  /*54b0*/  @!P6 IMAD.MOV R112, RZ, RZ, -R112 ;  /* 0x000000ffff70e224 */ /* 0x000fe200078e0a70 */
[C---:B------:R-:W-:Y:S01]  /*54c0*/  IADD3 R180, P6, PT, R79.reuse, R137, RZ ;  /* 0x000000894fb47210 */ /* 0x040fe20007fde0ff */
[----:B------:R-:W-:Y:S01]  /*54d0*/  IMAD.MOV.U32 R77, RZ, RZ, R181 ;  /* 0x000000ffff4d7224 */ /* 0x000fe200078e00b5 */
[----:B------:R-:W2:Y:S02]  /*54e0*/  LDL.LU R243, [R1+0x1b4] ;  /* 0x0001b40001f37983 */ /* 0x000ea40000300800 */
[----:B------:R-:W-:-:S02]  /*54f0*/  LEA.HI.X.SX32 R181, R79, R136, 0x1, P6 ;  /* 0x000000884fb57211 */ /* 0x000fc400030f0eff */
[----:B------:R-:W-:Y:S01]  /*5500*/  ISETP.GE.AND P6, PT, R113, RZ, PT ;  /* 0x000000ff7100720c */ /* 0x000fe20003fc6270 */
[----:B------:R-:W-:Y:S02]  /*5510*/  IMAD.MOV.U32 R113, RZ, RZ, R244 ;  /* 0x000000ffff717224 */ /* 0x000fe400078e00f4 */
[----:B------:R-:W-:Y:S02]  /*5520*/  IMAD.MOV.U32 R79, RZ, RZ, R245 ;  /* 0x000000ffff4f7224 */ /* 0x000fe400078e00f5 */
[----:B------:R-:W2:Y:S04]  /*5530*/  LDL.LU R245, [R1+0x1b0] ;  /* 0x0001b00001f57983 */ /* 0x000ea80000300800 */
[----:B------:R0:W-:Y:S04]  /*5540*/  STL [R1+0x12c], R180 ;  /* 0x00012cb401007387 */ /* 0x0001e80000100800 */
[----:B------:R0:W2:Y:S01]  /*5550*/  @P0 LDG.E.U8 R223, desc[UR20][R180.64] ;  /* 0x00000014b4df0981 */ /* 0x0000a2000c1e1100 */
[----:B------:R-:W-:Y:S01]  /*5560*/  PLOP3.LUT P0, PT, PT, PT, UP1, 0x80, 0x8 ;  /* 0x000000000008781c */ /* 0x000fe20003f0f018 */
[----:B0-----:R-:W-:-:S02]  /*5570*/  IMAD.MOV.U32 R180, RZ, RZ, R113 ;  /* 0x000000ffffb47224 */ /* 0x001fc400078e0071 */
[----:B------:R-:W-:-:S04]  /*5580*/  IMAD.MOV.U32 R113, RZ, RZ, R87 ;  /* 0x000000ffff717224 */ /* 0x000fc800078e0057 */
[----:B------:R-:W-:Y:S01]  /*5590*/  @!P5 IMAD.MOV R113, RZ, RZ, -R113 ;  /* 0x000000ffff71d224 */ /* 0x000fe200078e0a71 */
[----:B------:R-:W-:Y:S01]  /*55a0*/  ISETP.GE.AND P5, PT, R157, RZ, PT ;  /* 0x000000ff9d00720c */ /* 0x000fe20003fa6270 */
[----:B------:R-:W-:Y:S01]  /*55b0*/  IMAD.MOV.U32 R157, RZ, RZ, R77 ;  /* 0x000000ffff9d7224 */ /* 0x000fe200078e004d */
[----:B------:R-:W-:Y:S01]  /*55c0*/  LOP3.LUT R77, R100, 0x6, RZ, 0xfc, !PT ;  /* 0x00000006644d7812 */ /* 0x000fe200078efcff */
[----:B------:R-:W-:-:S03]  /*55d0*/  @!P4 IMAD.MOV R115, RZ, RZ, -R115 ;  /* 0x000000ffff73c224 */ /* 0x000fc600078e0a73 */
[----:B------:R-:W-:Y:S02]  /*55e0*/  ISETP.LT.AND P0, PT, R77, UR22, P0 ;  /* 0x000000164d007c0c */ /* 0x000fe40008701270 */
[C---:B------:R-:W-:Y:S01]  /*55f0*/  IADD3 R77, P4, PT, R78.reuse, R137, RZ ;  /* 0x000000894e4d7210 */ /* 0x040fe20007f9e0ff */
[----:B------:R0:W-:Y:S03]  /*5600*/  STL [R1+0x128], R181 ;  /* 0x000128b501007387 */ /* 0x0001e60000100800 */
[----:B------:R-:W-:Y:S01]  /*5610*/  LEA.HI.X.SX32 R78, R78, R136, 0x1, P4 ;  /* 0x000000884e4e7211 */ /* 0x000fe200020f0eff */
[----:B------:R-:W-:Y:S01]  /*5620*/  @!P3 IMAD.MOV R114, RZ, RZ, -R114 ;  /* 0x000000ffff72b224 */ /* 0x000fe200078e0a72 */
[----:B------:R-:W2:Y:S01]  /*5630*/  LDL.LU R244, [R1+0x1ac] ;  /* 0x0001ac0001f47983 */ /* 0x000ea20000300800 */
[----:B------:R-:W-:Y:S02]  /*5640*/  ISETP.GE.AND P3, PT, R158, RZ, PT ;  /* 0x000000ff9e00720c */ /* 0x000fe40003f66270 */
[----:B------:R-:W-:-:S02]  /*5650*/  ISETP.GE.AND P4, PT, R159, RZ, PT ;  /* 0x000000ff9f00720c */ /* 0x000fc40003f86270 */
[----:B------:R-:W-:Y:S01]  /*5660*/  PRMT R218, RZ, 0x7610, R218 ;  /* 0x00007610ffda7816 */ /* 0x000fe200000000da */
[----:B------:R-:W-:Y:S02]  /*5670*/  @P0 IMAD.MOV.U32 R158, RZ, RZ, R77 ;  /* 0x000000ffff9e0224 */ /* 0x000fe400078e004d */
[----:B------:R-:W-:Y:S02]  /*5680*/  @P0 IMAD.MOV.U32 R159, RZ, RZ, R78 ;  /* 0x000000ffff9f0224 */ /* 0x000fe400078e004e */
[----:B------:R-:W-:Y:S02]  /*5690*/  IMAD.MOV.U32 R87, RZ, RZ, R101 ;  /* 0x000000ffff577224 */ /* 0x000fe400078e0065 */
[----:B------:R-:W-:Y:S01]  /*56a0*/  @!P2 IMAD.MOV R116, RZ, RZ, -R116 ;  /* 0x000000ffff74a224 */ /* 0x000fe200078e0a74 */
[----:B------:R1:W2:Y:S01]  /*56b0*/  @P0 LDG.E.U8 R218, desc[UR20][R158.64] ;  /* 0x000000149eda0981 */ /* 0x0002a2000c1e1100 */
[----:B------:R-:W-:Y:S02]  /*56c0*/  PLOP3.LUT P0, PT, PT, PT, UP1, 0x80, 0x8 ;  /* 0x000000000008781c */ /* 0x000fe40003f0f018 */
[----:B------:R-:W-:Y:S01]  /*56d0*/  ISETP.GE.AND P2, PT, R160, RZ, PT ;  /* 0x000000ffa000720c */ /* 0x000fe20003f46270 */
[----:B------:R-:W-:-:S02]  /*56e0*/  IMAD.MOV.U32 R160, RZ, RZ, R87 ;  /* 0x000000ffffa07224 */ /* 0x000fc400078e0057 */
[----:B------:R-:W-:Y:S02]  /*56f0*/  @!P5 IMAD.MOV R118, RZ, RZ, -R118 ;  /* 0x000000ffff76d224 */ /* 0x000fe400078e0a76 */
[----:B------:R-:W-:Y:S01]  /*5700*/  @!P6 IMAD.MOV R117, RZ, RZ, -R117 ;  /* 0x000000ffff75e224 */ /* 0x000fe200078e0a75 */
[----:B------:R-:W-:Y:S01]  /*5710*/  PRMT R202, RZ, 0x7610, R202 ;  /* 0x00007610ffca7816 */ /* 0x000fe200000000ca */
[----:B------:R-:W-:Y:S01]  /*5720*/  @!P4 IMAD.MOV R120, RZ, RZ, -R120 ;  /* 0x000000ffff78c224 */ /* 0x000fe200078e0a78 */
[----:B-1----:R-:W-:Y:S01]  /*5730*/  LOP3.LUT R159, R100, 0x16, RZ, 0xfc, !PT ;  /* 0x00000016649f7812 */ /* 0x002fe200078efcff */
[----:B------:R-:W-:Y:S01]  /*5740*/  IMAD.MOV.U32 R87, RZ, RZ, R79 ;  /* 0x000000ffff577224 */ /* 0x000fe200078e004f */
[----:B------:R-:W-:Y:S02]  /*5750*/  PRMT R201, RZ, 0x7610, R201 ;  /* 0x00007610ffc97816 */ /* 0x000fe400000000c9 */
[----:B------:R-:W-:Y:S01]  /*5760*/  PRMT R200, RZ, 0x7610, R200 ;  /* 0x00007610ffc87816 */ /* 0x000fe200000000c8 */
[----:B------:R-:W-:Y:S01]  /*5770*/  @!P3 IMAD.MOV R119, RZ, RZ, -R119 ;  /* 0x000000ffff77b224 */ /* 0x000fe200078e0a77 */
[----:B------:R-:W-:Y:S01]  /*5780*/  ISETP.LT.AND P0, PT, R159, UR22, P0 ;  /* 0x000000169f007c0c */ /* 0x000fe20008701270 */
[----:B------:R-:W3:Y:S01]  /*5790*/  LDL.LU R101, [R1+0x1a8] ;  /* 0x0001a80001657983 */ /* 0x000ee20000300800 */
[----:B------:R-:W-:-:S04]  /*57a0*/  IADD3 R79, P5, PT, R80, R137, RZ ;  /* 0x00000089504f7210 */ /* 0x000fc80007fbe0ff */
[----:B------:R-:W-:Y:S02]  /*57b0*/  LEA.HI.X.SX32 R80, R80, R136, 0x1, P5 ;  /* 0x0000008850507211 */ /* 0x000fe400028f0eff */
[----:B------:R-:W-:Y:S01]  /*57c0*/  ISETP.GE.AND P6, PT, R161, RZ, PT ;  /* 0x000000ffa100720c */ /* 0x000fe20003fc6270 */
[----:B------:R-:W-:-:S04]  /*57d0*/  IMAD.MOV.U32 R161, RZ, RZ, R180 ;  /* 0x000000ffffa17224 */ /* 0x000fc800078e00b4 */
[----:B------:R-:W-:Y:S02]  /*57e0*/  @P0 IMAD.MOV.U32 R158, RZ, RZ, R79 ;  /* 0x000000ffff9e0224 */ /* 0x000fe400078e004f */
[----:B------:R-:W-:Y:S01]  /*57f0*/  @P0 IMAD.MOV.U32 R159, RZ, RZ, R80 ;  /* 0x000000ffff9f0224 */ /* 0x000fe200078e0050 */
[----:B------:R-:W-:Y:S01]  /*5800*/  PLOP3.LUT P4, PT, PT, PT, UP1, 0x80, 0x8 ;  /* 0x000000000008781c */ /* 0x000fe20003f8f018 */
[----:B------:R-:W-:Y:S01]  /*5810*/  IMAD.MOV.U32 R180, RZ, RZ, R81 ;  /* 0x000000ffffb47224 */ /* 0x000fe200078e0051 */
[----:B------:R-:W-:Y:S02]  /*5820*/  LOP3.LUT R81, R100, 0x26, RZ, 0xfc, !PT ;  /* 0x0000002664517812 */ /* 0x000fe400078efcff */
[----:B------:R1:W3:Y:S01]  /*5830*/  @P0 LDG.E.U8 R202, desc[UR20][R158.64] ;  /* 0x000000149eca0981 */ /* 0x0002e2000c1e1100 */
[----:B------:R-:W-:Y:S01]  /*5840*/  ISETP.GE.AND P0, PT, R163, RZ, PT ;  /* 0x000000ffa300720c */ /* 0x000fe20003f06270 */
[----:B------:R-:W-:Y:S01]  /*5850*/  @!P6 IMAD.MOV R122, RZ, RZ, -R122 ;  /* 0x000000ffff7ae224 */ /* 0x000fe200078e0a7a */
[----:B------:R-:W-:-:S02]  /*5860*/  ISETP.LT.AND P4, PT, R81, UR22, P4 ;  /* 0x0000001651007c0c */ /* 0x000fc4000a781270 */
[----:B------:R-:W-:Y:S01]  /*5870*/  ISETP.GE.AND P5, PT, R162, RZ, PT ;  /* 0x000000ffa200720c */ /* 0x000fe20003fa6270 */
[----:B------:R-:W-:Y:S01]  /*5880*/  @!P2 IMAD.MOV R121, RZ, RZ, -R121 ;  /* 0x000000ffff79a224 */ /* 0x000fe200078e0a79 */
[----:B------:R-:W-:Y:S02]  /*5890*/  PLOP3.LUT P6, PT, PT, PT, UP1, 0x80, 0x8 ;  /* 0x000000000008781c */ /* 0x000fe40003fcf018 */
[----:B------:R-:W-:Y:S02]  /*58a0*/  LOP3.LUT R162, R100, 0x36, RZ, 0xfc, !PT ;  /* 0x0000003664a27812 */ /* 0x000fe400078efcff */
[----:B------:R-:W-:Y:S02]  /*58b0*/  IADD3 R81, P2, PT, R82, R137, RZ ;  /* 0x0000008952517210 */ /* 0x000fe40007f5e0ff */
[----:B------:R-:W-:Y:S01]  /*58c0*/  ISETP.LT.AND P6, PT, R162, UR22, P6 ;  /* 0x00000016a2007c0c */ /* 0x000fe2000b7c1270 */
[----:B------:R-:W-:Y:S01]  /*58d0*/  IMAD.MOV.U32 R162, RZ, RZ, R161 ;  /* 0x000000ffffa27224 */ /* 0x000fe200078e00a1 */
[----:B------:R-:W-:Y:S01]  /*58e0*/  LEA.HI.X.SX32 R82, R82, R136, 0x1, P2 ;  /* 0x0000008852527211 */ /* 0x000fe200010f0eff */
[----:B------:R-:W-:-:S02]  /*58f0*/  IMAD.MOV.U32 R161, RZ, RZ, R157 ;  /* 0x000000ffffa17224 */ /* 0x000fc400078e009d */
[----:B------:R-:W-:Y:S02]  /*5900*/  @!P0 IMAD.MOV R124, RZ, RZ, -R124 ;  /* 0x000000ffff7c8224 */ /* 0x000fe400078e0a7c */
[----:B------:R-:W-:Y:S01]  /*5910*/  IMAD.MOV.U32 R157, RZ, RZ, R83 ;  /* 0x000000ffff9d7224 */ /* 0x000fe200078e0053 */
[C---:B------:R-:W-:Y:S01]  /*5920*/  IADD3 R83, P0, PT, R84.reuse, R137, RZ ;  /* 0x0000008954537210 */ /* 0x040fe20007f1e0ff */
[----:B-1----:R-:W-:Y:S02]  /*5930*/  @P4 IMAD.MOV.U32 R158, RZ, RZ, R81 ;  /* 0x000000ffff9e4224 */ /* 0x002fe400078e0051 */
[----:B------:R-:W-:Y:S01]  /*5940*/  @P4 IMAD.MOV.U32 R159, RZ, RZ, R82 ;  /* 0x000000ffff9f4224 */ /* 0x000fe200078e0052 */
[----:B------:R-:W-:-:S04]  /*5950*/  LEA.HI.X.SX32 R84, R84, R136, 0x1, P0 ;  /* 0x0000008854547211 */ /* 0x000fc800000f0eff */
[----:B------:R1:W3:Y:S01]  /*5960*/  @P4 LDG.E.U8 R201, desc[UR20][R158.64] ;  /* 0x000000149ec94981 */ /* 0x0002e2000c1e1100 */
[----:B------:R-:W-:Y:S01]  /*5970*/  ISETP.GE.AND P4, PT, R166, RZ, PT ;  /* 0x000000ffa600720c */ /* 0x000fe20003f86270 */
[----:B------:R-:W-:Y:S02]  /*5980*/  IMAD.MOV.U32 R163, RZ, RZ, R160 ;  /* 0x000000ffffa37224 */ /* 0x000fe400078e00a0 */
[----:B------:R-:W-:Y:S02]  /*5990*/  IMAD.MOV.U32 R160, RZ, RZ, R193 ;  /* 0x000000ffffa07224 */ /* 0x000fe400078e00c1 */
[----:B-1----:R-:W-:Y:S02]  /*59a0*/  @P6 IMAD.MOV.U32 R158, RZ, RZ, R83 ;  /* 0x000000ffff9e6224 */ /* 0x002fe400078e0053 */
[----:B------:R-:W-:Y:S02]  /*59b0*/  @P6 IMAD.MOV.U32 R159, RZ, RZ, R84 ;  /* 0x000000ffff9f6224 */ /* 0x000fe400078e0054 */
[----:B------:R-:W-:Y:S01]  /*59c0*/  IMAD.MOV.U32 R193, RZ, RZ, R85 ;  /* 0x000000ffffc17224 */ /* 0x000fe200078e0055 */
[----:B------:R-:W-:-:S02]  /*59d0*/  LOP3.LUT R85, R100, 0x46, RZ, 0xfc, !PT ;  /* 0x0000004664557812 */ /* 0x000fc400078efcff */
[----:B------:R1:W3:Y:S01]  /*59e0*/  @P6 LDG.E.U8 R200, desc[UR20][R158.64] ;  /* 0x000000149ec86981 */ /* 0x0002e2000c1e1100 */
[----:B------:R-:W-:Y:S02]  /*59f0*/  PLOP3.LUT P6, PT, PT, PT, UP1, 0x80, 0x8 ;  /* 0x000000000008781c */ /* 0x000fe40003fcf018 */
[----:B------:R-:W-:Y:S02]  /*5a00*/  ISETP.GE.AND P3, PT, R164, RZ, PT ;  /* 0x000000ffa400720c */ /* 0x000fe40003f66270 */
[----:B------:R-:W-:Y:S01]  /*5a10*/  ISETP.LT.AND P6, PT, R85, UR22, P6 ;  /* 0x0000001655007c0c */ /* 0x000fe2000b7c1270 */
[----:B------:R-:W-:Y:S01]  /*5a20*/  @!P4 IMAD.MOV R127, RZ, RZ, -R127 ;  /* 0x000000ffff7fc224 */ /* 0x000fe200078e0a7f */
[----:B------:R-:W-:-:S04]  /*5a30*/  IADD3 R85, P4, PT, R86, R137, RZ ;  /* 0x0000008956557210 */ /* 0x000fc80007f9e0ff */
[----:B------:R-:W-:Y:S02]  /*5a40*/  LEA.HI.X.SX32 R86, R86, R136, 0x1, P4 ;  /* 0x0000008856567211 */ /* 0x000fe400020f0eff */
[----:B------:R-:W-:-:S03]  /*5a50*/  PRMT R199, RZ, 0x7610, R199 ;  /* 0x00007610ffc77816 */ /* 0x000fc600000000c7 */
[----:B------:R-:W-:Y:S01]  /*5a60*/  @!P3 IMAD.MOV R125, RZ, RZ, -R125 ;  /* 0x000000ffff7db224 */ /* 0x000fe200078e0a7d */
[----:B------:R-:W-:Y:S01]  /*5a70*/  ISETP.GE.AND P3, PT, R175, RZ, PT ;  /* 0x000000ffaf00720c */ /* 0x000fe20003f66270 */
[----:B-1----:R-:W-:Y:S02]  /*5a80*/  @P6 IMAD.MOV.U32 R158, RZ, RZ, R85 ;  /* 0x000000ffff9e6224 */ /* 0x002fe400078e0055 */
[----:B------:R-:W-:Y:S01]  /*5a90*/  @P6 IMAD.MOV.U32 R159, RZ, RZ, R86 ;  /* 0x000000ffff9f6224 */ /* 0x000fe200078e0056 */
[----:B------:R-:W-:Y:S01]  /*5aa0*/  LOP3.LUT R164, R100, 0x56, RZ, 0xfc, !PT ;  /* 0x0000005664a47812 */ /* 0x000fe200078efcff */
[----:B------:R-:W-:-:S03]  /*5ab0*/  @!P5 IMAD.MOV R123, RZ, RZ, -R123 ;  /* 0x000000ffff7bd224 */ /* 0x000fc600078e0a7b */
[----:B------:R1:W3:Y:S01]  /*5ac0*/  @P6 LDG.E.U8 R199, desc[UR20][R158.64] ;  /* 0x000000149ec76981 */ /* 0x0002e2000c1e1100 */
[----:B------:R-:W-:Y:S02]  /*5ad0*/  PLOP3.LUT P6, PT, PT, PT, UP1, 0x80, 0x8 ;  /* 0x000000000008781c */ /* 0x000fe40003fcf018 */
[----:B------:R-:W-:Y:S02]  /*5ae0*/  ISETP.GE.AND P5, PT, R167, RZ, PT ;  /* 0x000000ffa700720c */ /* 0x000fe40003fa6270 */
[----:B------:R-:W-:Y:S01]  /*5af0*/  ISETP.LT.AND P6, PT, R164, UR22, P6 ;  /* 0x00000016a4007c0c */ /* 0x000fe2000b7c1270 */
[----:B------:R-:W-:Y:S02]  /*5b00*/  IMAD.MOV.U32 R164, RZ, RZ, R163 ;  /* 0x000000ffffa47224 */ /* 0x000fe400078e00a3 */
[----:B------:R-:W-:Y:S02]  /*5b10*/  IMAD.MOV.U32 R163, RZ, RZ, R162 ;  /* 0x000000ffffa37224 */ /* 0x000fe400078e00a2 */
[----:B------:R-:W-:-:S02]  /*5b20*/  @!P3 IMAD.MOV R130, RZ, RZ, -R130 ;  /* 0x000000ffff82b224 */ /* 0x000fc400078e0a82 */
[----:B------:R-:W-:Y:S01]  /*5b30*/  IMAD.MOV.U32 R162, RZ, RZ, R87 ;  /* 0x000000ffffa27224 */ /* 0x000fe200078e0057 */
[----:B------:R-:W-:-:S04]  /*5b40*/  IADD3 R87, P3, PT, R88, R137, RZ ;  /* 0x0000008958577210 */ /* 0x000fc80007f7e0ff */
[----:B------:R-:W-:Y:S01]  /*5b50*/  LEA.HI.X.SX32 R88, R88, R136, 0x1, P3 ;  /* 0x0000008858587211 */ /* 0x000fe200018f0eff */
[----:B------:R-:W-:Y:S01]  /*5b60*/  @!P5 IMAD.MOV R128, RZ, RZ, -R128 ;  /* 0x000000ffff80d224 */ /* 0x000fe200078e0a80 */
[----:B------:R-:W-:Y:S01]  /*5b70*/  ISETP.GE.AND P3, PT, R198, RZ, PT ;  /* 0x000000ffc600720c */ /* 0x000fe20003f66270 */
[----:B-1----:R-:W-:Y:S01]  /*5b80*/  @P6 IMAD.MOV.U32 R158, RZ, RZ, R87 ;  /* 0x000000ffff9e6224 */ /* 0x002fe200078e0057 */
[----:B------:R-:W-:Y:S01]  /*5b90*/  PRMT R198, RZ, 0x7610, R198 ;  /* 0x00007610ffc67816 */ /* 0x000fe200000000c6 */
[----:B------:R-:W-:Y:S01]  /*5ba0*/  @P6 IMAD.MOV.U32 R159, RZ, RZ, R88 ;  /* 0x000000ffff9f6224 */ /* 0x000fe200078e0058 */
[----:B------:R-:W-:Y:S02]  /*5bb0*/  ISETP.GE.AND P5, PT, R192, RZ, PT ;  /* 0x000000ffc000720c */ /* 0x000fe40003fa6270 */
[----:B------:R-:W-:Y:S02]  /*5bc0*/  ISETP.GE.AND P2, PT, R165, RZ, PT ;  /* 0x000000ffa500720c */ /* 0x000fe40003f46270 */
[----:B------:R1:W3:Y:S01]  /*5bd0*/  @P6 LDG.E.U8 R198, desc[UR20][R158.64] ;  /* 0x000000149ec66981 */ /* 0x0002e2000c1e1100 */
[----:B------:R-:W-:-:S02]  /*5be0*/  PLOP3.LUT P6, PT, PT, PT, UP1, 0x80, 0x8 ;  /* 0x000000000008781c */ /* 0x000fc40003fcf018 */
[----:B------:R-:W-:Y:S02]  /*5bf0*/  LOP3.LUT R165, R100, 0x66, RZ, 0xfc, !PT ;  /* 0x0000006664a57812 */ /* 0x000fe400078efcff */
[----:B------:R-:W-:Y:S02]  /*5c00*/  ISETP.GE.AND P0, PT, R172, RZ, PT ;  /* 0x000000ffac00720c */ /* 0x000fe40003f06270 */
[----:B------:R-:W-:Y:S02]  /*5c10*/  ISETP.LT.AND P6, PT, R165, UR22, P6 ;  /* 0x00000016a5007c0c */ /* 0x000fe4000b7c1270 */
[----:B------:R-:W-:Y:S01]  /*5c20*/  @!P5 IMAD.MOV R133, RZ, RZ, -R133 ;  /* 0x000000ffff85d224 */ /* 0x000fe200078e0a85 */
[----:B------:R-:W-:-:S04]  /*5c30*/  IADD3 R172, P5, PT, R171, R137, RZ ;  /* 0x00000089abac7210 */ /* 0x000fc80007fbe0ff */
[----:B------:R-:W-:-:S04]  /*5c40*/  LEA.HI.X.SX32 R171, R171, R136, 0x1, P5 ;  /* 0x00000088abab7211 */ /* 0x000fc800028f0eff */
[----:B------:R-:W-:Y:S01]  /*5c50*/  @!P0 IMAD.MOV R129, RZ, RZ, -R129 ;  /* 0x000000ffff818224 */ /* 0x000fe200078e0a81 */
[----:B------:R-:W-:Y:S01]  /*5c60*/  ISETP.GE.AND P0, PT, R197, RZ, PT ;  /* 0x000000ffc500720c */ /* 0x000fe20003f06270 */
[----:B-1----:R-:W-:Y:S01]  /*5c70*/  @P6 IMAD.MOV.U32 R158, RZ, RZ, R172 ;  /* 0x000000ffff9e6224 */ /* 0x002fe200078e00ac */
[----:B------:R-:W-:Y:S01]  /*5c80*/  PRMT R197, RZ, 0x7610, R197 ;  /* 0x00007610ffc57816 */ /* 0x000fe200000000c5 */
[----:B------:R-:W-:Y:S01]  /*5c90*/  @P6 IMAD.MOV.U32 R159, RZ, RZ, R171 ;  /* 0x000000ffff9f6224 */ /* 0x000fe200078e00ab */
[----:B------:R-:W-:-:S04]  /*5ca0*/  LOP3.LUT R100, R100, 0x76, RZ, 0xfc, !PT ;  /* 0x0000007664647812 */ /* 0x000fc800078efcff */
[----:B------:R1:W3:Y:S01]  /*5cb0*/  @P6 LDG.E.U8 R197, desc[UR20][R158.64] ;  /* 0x000000149ec56981 */ /* 0x0002e2000c1e1100 */
[----:B------:R-:W-:-:S04]  /*5cc0*/  PLOP3.LUT P6, PT, PT, PT, UP1, 0x80, 0x8 ;  /* 0x000000000008781c */ /* 0x000fc80003fcf018 */
[----:B------:R-:W-:Y:S02]  /*5cd0*/  ISETP.LT.AND P6, PT, R100, UR22, P6 ;  /* 0x0000001664007c0c */ /* 0x000fe4000b7c1270 */
[----:B------:R-:W0:Y:S01]  /*5ce0*/  S2R R100, SR_TID.X ;  /* 0x0000000000647919 */ /* 0x000e220000002100 */
[----:B------:R-:W-:Y:S01]  /*5cf0*/  @!P2 IMAD.MOV R126, RZ, RZ, -R126 ;  /* 0x000000ffff7ea224 */ /* 0x000fe200078e0a7e */
[----:B------:R-:W-:Y:S01]  /*5d00*/  ISETP.GE.AND P2, PT, R186, RZ, PT ;  /* 0x000000ffba00720c */ /* 0x000fe20003f46270 */
[----:B------:R-:W-:Y:S01]  /*5d10*/  @!P0 IMAD.MOV R134, RZ, RZ, -R134 ;  /* 0x000000ffff868224 */ /* 0x000fe200078e0a86 */
[----:B------:R-:W-:Y:S01]  /*5d20*/  ISETP.GE.AND P0, PT, R217, RZ, PT ;  /* 0x000000ffd900720c */ /* 0x000fe20003f06270 */
[----:B------:R-:W-:Y:S02]  /*5d30*/  @!P3 IMAD.MOV R135, RZ, RZ, -R135 ;  /* 0x000000ffff87b224 */ /* 0x000fe400078e0a87 */
[----:B------:R-:W-:Y:S01]  /*5d40*/  IMAD.MOV.U32 R166, RZ, RZ, R193 ;  /* 0x000000ffffa67224 */ /* 0x000fe200078e00c1 */
[----:B------:R-:W-:-:S04]  /*5d50*/  IADD3 R193, P3, PT, R191, R137, RZ ;  /* 0x00000089bfc17210 */ /* 0x000fc80007f7e0ff */
[----:B------:R-:W-:Y:S01]  /*5d60*/  LEA.HI.X.SX32 R191, R191, R136, 0x1, P3 ;  /* 0x00000088bfbf7211 */ /* 0x000fe200018f0eff */
[----:B-1----:R-:W-:Y:S01]  /*5d70*/  @P6 IMAD.MOV.U32 R158, RZ, RZ, R193 ;  /* 0x000000ffff9e6224 */ /* 0x002fe200078e00c1 */
[----:B------:R-:W-:Y:S01]  /*5d80*/  PRMT R192, RZ, 0x7610, R192 ;  /* 0x00007610ffc07816 */ /* 0x000fe200000000c0 */
[----:B------:R-:W-:Y:S01]  /*5d90*/  @!P2 IMAD.MOV R131, RZ, RZ, -R131 ;  /* 0x000000ffff83a224 */ /* 0x000fe200078e0a83 */
[----:B------:R-:W-:Y:S01]  /*5da0*/  ISETP.GE.AND P2, PT, R209, RZ, PT ;  /* 0x000000ffd100720c */ /* 0x000fe20003f46270 */
[----:B------:R-:W-:Y:S01]  /*5db0*/  @P6 IMAD.MOV.U32 R159, RZ, RZ, R191 ;  /* 0x000000ffff9f6224 */ /* 0x000fe200078e00bf */
[----:B------:R-:W-:Y:S01]  /*5dc0*/  ISETP.GE.AND P4, PT, R187, RZ, PT ;  /* 0x000000ffbb00720c */ /* 0x000fe20003f86270 */
[----:B------:R-:W-:Y:S02]  /*5dd0*/  IMAD.MOV.U32 R209, RZ, RZ, R160 ;  /* 0x000000ffffd17224 */ /* 0x000fe400078e00a0 */
[----:B------:R-:W-:Y:S01]  /*5de0*/  @!P0 IMAD.MOV R156, RZ, RZ, -R156 ;  /* 0x000000ffff9c8224 */ /* 0x000fe200078e0a9c */
[----:B------:R-:W-:Y:S01]  /*5df0*/  PLOP3.LUT P0, PT, PT, PT, UP1, 0x80, 0x8 ;  /* 0x000000000008781c */ /* 0x000fe20003f0f018 */
[----:B------:R1:W3:Y:S01]  /*5e00*/  @P6 LDG.E.U8 R192, desc[UR20][R158.64] ;  /* 0x000000149ec06981 */ /* 0x0002e2000c1e1100 */
[----:B------:R-:W-:-:S02]  /*5e10*/  ISETP.GE.AND P5, PT, R211, RZ, PT ;  /* 0x000000ffd300720c */ /* 0x000fc40003fa6270 */
[----:B0-----:R-:W-:Y:S01]  /*5e20*/  LEA.HI R160, R100, 0xe, RZ, 0x1a ;  /* 0x0000000e64a07811 */ /* 0x001fe200078fd0ff */
[----:B-1----:R-:W-:-:S03]  /*5e30*/  IMAD.MOV.U32 R158, RZ, RZ, R90 ;  /* 0x000000ffff9e7224 */ /* 0x002fc600078e005a */
[C---:B------:R-:W-:Y:S01]  /*5e40*/  ISETP.LT.AND P0, PT, R160.reuse, UR22, P0 ;  /* 0x00000016a0007c0c */ /* 0x040fe20008701270 */
[----:B------:R-:W-:Y:S02]  /*5e50*/  IMAD R90, R160, UR12, RZ ;  /* 0x0000000ca05a7c24 */ /* 0x000fe4000f8e02ff */
[----:B------:R-:W-:Y:S02]  /*5e60*/  IMAD.MOV.U32 R167, RZ, RZ, R157 ;  /* 0x000000ffffa77224 */ /* 0x000fe400078e009d */
[----:B------:R-:W-:Y:S01]  /*5e70*/  IMAD.MOV.U32 R157, RZ, RZ, R89 ;  /* 0x000000ffff9d7224 */ /* 0x000fe200078e0059 */
[----:B------:R-:W-:Y:S01]  /*5e80*/  IADD3 R89, P6, PT, R90, R137, RZ ;  /* 0x000000895a597210 */ /* 0x000fe20007fde0ff */
[----:B------:R-:W-:Y:S01]  /*5e90*/  @!P4 IMAD.MOV R132, RZ, RZ, -R132 ;  /* 0x000000ffff84c224 */ /* 0x000fe200078e0a84 */
[----:B------:R-:W-:Y:S02]  /*5ea0*/  ISETP.GE.AND P4, PT, R210, RZ, PT ;  /* 0x000000ffd200720c */ /* 0x000fe40003f86270 */
[----:B------:R-:W-:Y:S01]  /*5eb0*/  LEA.HI.X.SX32 R90, R90, R136, 0x1, P6 ;  /* 0x000000885a5a7211 */ /* 0x000fe200030f0eff */
[----:B------:R-:W-:Y:S01]  /*5ec0*/  IMAD.MOV.U32 R165, RZ, RZ, R161 ;  /* 0x000000ffffa57224 */ /* 0x000fe200078e00a1 */
[----:B------:R-:W-:Y:S01]  /*5ed0*/  PRMT R187, RZ, 0x7610, R187 ;  /* 0x00007610ffbb7816 */ /* 0x000fe200000000bb */
[----:B------:R-:W-:Y:S01]  /*5ee0*/  @!P5 IMAD.MOV R155, RZ, RZ, -R155 ;  /* 0x000000ffff9bd224 */ /* 0x000fe200078e0a9b */
[----:B------:R-:W-:Y:S01]  /*5ef0*/  ISETP.GE.AND P5, PT, R221, RZ, PT ;  /* 0x000000ffdd00720c */ /* 0x000fe20003fa6270 */
[----:B------:R-:W-:-:S02]  /*5f00*/  @P0 IMAD.MOV.U32 R160, RZ, RZ, R89 ;  /* 0x000000ffffa00224 */ /* 0x000fc400078e0059 */
[----:B------:R-:W-:Y:S01]  /*5f10*/  @P0 IMAD.MOV.U32 R161, RZ, RZ, R90 ;  /* 0x000000ffffa10224 */ /* 0x000fe200078e005a */
[----:B------:R-:W-:Y:S01]  /*5f20*/  LEA.HI R210, R100, 0x1e, RZ, 0x1a ;  /* 0x0000001e64d27811 */ /* 0x000fe200078fd0ff */
[----:B------:R-:W-:-:S03]  /*5f30*/  IMAD.MOV.U32 R159, RZ, RZ, R92 ;  /* 0x000000ffff9f7224 */ /* 0x000fc600078e005c */
[----:B------:R0:W3:Y:S01]  /*5f40*/  @P0 LDG.E.U8 R187, desc[UR20][R160.64] ;  /* 0x00000014a0bb0981 */ /* 0x0000e2000c1e1100 */
[----:B------:R-:W-:Y:S01]  /*5f50*/  PLOP3.LUT P0, PT, PT, PT, UP1, 0x80, 0x8 ;  /* 0x000000000008781c */ /* 0x000fe20003f0f018 */
[----:B------:R-:W-:Y:S01]  /*5f60*/  @!P4 IMAD.MOV R158, RZ, RZ, -R158 ;  /* 0x000000ffff9ec224 */ /* 0x000fe200078e0a9e */
[----:B------:R-:W-:Y:S01]  /*5f70*/  ISETP.GE.AND P4, PT, R222, RZ, PT ;  /* 0x000000ffde00720c */ /* 0x000fe20003f86270 */
[C---:B------:R-:W-:Y:S01]  /*5f80*/  IMAD R92, R210.reuse, UR12, RZ ;  /* 0x0000000cd25c7c24 */ /* 0x040fe2000f8e02ff */
[----:B------:R-:W-:Y:S01]  /*5f90*/  ISETP.LT.AND P0, PT, R210, UR22, P0 ;  /* 0x00000016d2007c0c */ /* 0x000fe20008701270 */
[----:B------:R-:W-:Y:S02]  /*5fa0*/  @!P5 IMAD.MOV R154, RZ, RZ, -R154 ;  /* 0x000000ffff9ad224 */ /* 0x000fe400078e0a9a */
[----:B0-----:R-:W-:Y:S01]  /*5fb0*/  IMAD.MOV.U32 R160, RZ, RZ, R91 ;  /* 0x000000ffffa07224 */ /* 0x001fe200078e005b */
[----:B------:R-:W-:Y:S01]  /*5fc0*/  IADD3 R91, P5, PT, R92, R137, RZ ;  /* 0x000000895c5b7210 */ /* 0x000fe20007fbe0ff */
[----:B------:R-:W-:Y:S01]  /*5fd0*/  @!P2 IMAD.MOV R157, RZ, RZ, -R157 ;  /* 0x000000ffff9da224 */ /* 0x000fe200078e0a9d */
[----:B------:R-:W-:-:S02]  /*5fe0*/  ISETP.GE.AND P2, PT, R220, RZ, PT ;  /* 0x000000ffdc00720c */ /* 0x000fc40003f46270 */
[----:B------:R-:W-:-:S03]  /*5ff0*/  LEA.HI.X.SX32 R92, R92, R136, 0x1, P5 ;  /* 0x000000885c5c7211 */ /* 0x000fc600028f0eff */
[----:B------:R-:W-:Y:S01]  /*6000*/  @!P4 IMAD.MOV R160, RZ, RZ, -R160 ;  /* 0x000000ffffa0c224 */ /* 0x000fe200078e0aa0 */
[----:B------:R-:W-:Y:S01]  /*6010*/  ISETP.GE.AND P3, PT, R219, RZ, PT ;  /* 0x000000ffdb00720c */ /* 0x000fe20003f66270 */
[----:B------:R-:W-:Y:S01]  /*6020*/  IMAD.MOV.U32 R217, RZ, RZ, R163 ;  /* 0x000000ffffd97224 */ /* 0x000fe200078e00a3 */
[----:B------:R-:W-:Y:S01]  /*6030*/  PRMT R186, RZ, 0x7610, R186 ;  /* 0x00007610ffba7816 */ /* 0x000fe200000000ba */
[----:B------:R-:W-:Y:S01]  /*6040*/  IMAD.MOV.U32 R219, RZ, RZ, R162 ;  /* 0x000000ffffdb7224 */ /* 0x000fe200078e00a2 */
[----:B------:R-:W-:Y:S01]  /*6050*/  ISETP.GE.AND P4, PT, R226, RZ, PT ;  /* 0x000000ffe200720c */ /* 0x000fe20003f86270 */
[----:B------:R-:W-:Y:S02]  /*6060*/  @P0 IMAD.MOV.U32 R162, RZ, RZ, R91 ;  /* 0x000000ffffa20224 */ /* 0x000fe400078e005b */
[----:B------:R-:W-:Y:S01]  /*6070*/  @P0 IMAD.MOV.U32 R163, RZ, RZ, R92 ;  /* 0x000000ffffa30224 */ /* 0x000fe200078e005c */
[----:B------:R-:W-:Y:S01]  /*6080*/  ISETP.GE.AND P6, PT, R224, RZ, PT ;  /* 0x000000ffe000720c */ /* 0x000fe20003fc6270 */
[----:B------:R-:W-:Y:S01]  /*6090*/  IMAD.MOV.U32 R211, RZ, RZ, R164 ;  /* 0x000000ffffd37224 */ /* 0x000fe200078e00a4 */
[----:B------:R-:W-:-:S02]  /*60a0*/  LEA.HI R164, R100, 0x2e, RZ, 0x1a ;  /* 0x0000002e64a47811 */ /* 0x000fc400078fd0ff */
[----:B------:R0:W3:Y:S01]  /*60b0*/  @P0 LDG.E.U8 R186, desc[UR20][R162.64] ;  /* 0x00000014a2ba0981 */ /* 0x0000e2000c1e1100 */
[----:B------:R-:W-:Y:S01]  /*60c0*/  PLOP3.LUT P0, PT, PT, PT, UP1, 0x80, 0x8 ;  /* 0x000000000008781c */ /* 0x000fe20003f0f018 */
[----:B------:R-:W-:Y:S01]  /*60d0*/  @!P2 IMAD.MOV R153, RZ, RZ, -R153 ;  /* 0x000000ffff99a224 */ /* 0x000fe200078e0a99 */
[----:B------:R-:W-:Y:S01]  /*60e0*/  ISETP.GE.AND P2, PT, R227, RZ, PT ;  /* 0x000000ffe300720c */ /* 0x000fe20003f46270 */
[----:B------:R-:W-:Y:S01]  /*60f0*/  IMAD.MOV.U32 R161, RZ, RZ, R94 ;  /* 0x000000ffffa17224 */ /* 0x000fe200078e005e */
[C---:B------:R-:W-:Y:S01]  /*6100*/  ISETP.LT.AND P0, PT, R164.reuse, UR22, P0 ;  /* 0x00000016a4007c0c */ /* 0x040fe20008701270 */
[----:B------:R-:W-:Y:S02]  /*6110*/  IMAD R94, R164, UR12, RZ ;  /* 0x0000000ca45e7c24 */ /* 0x000fe4000f8e02ff */
[----:B0-----:R-:W-:-:S04]  /*6120*/  IMAD.MOV.U32 R162, RZ, RZ, R93 ;  /* 0x000000ffffa27224 */ /* 0x001fc800078e005d */
[----:B------:R-:W-:Y:S01]  /*6130*/  @!P4 IMAD.MOV R162, RZ, RZ, -R162 ;  /* 0x000000ffffa2c224 */ /* 0x000fe200078e0aa2 */
[----:B------:R-:W-:Y:S01]  /*6140*/  IADD3 R93, P4, PT, R94, R137, RZ ;  /* 0x000000895e5d7210 */ /* 0x000fe20007f9e0ff */
[----:B------:R-:W-:Y:S01]  /*6150*/  @!P6 IMAD.MOV R152, RZ, RZ, -R152 ;  /* 0x000000ffff98e224 */ /* 0x000fe200078e0a98 */
[----:B------:R-:W-:Y:S01]  /*6160*/  ISETP.GE.AND P6, PT, R230, RZ, PT ;  /* 0x000000ffe600720c */ /* 0x000fe20003fc6270 */
        /* <DEDUP_REMOVED lines=10> */
[----:B------:R-:W-:-:S03]  /*6210*/  @!P6 IMAD.MOV R149, RZ, RZ, -R149 ;  /* 0x000000ffff95e224 */ /* 0x000fc600078e0a95 */
[----:B------:R0:W4:Y:S01]  /*6220*/  @P0 LDG.E.U8 R181, desc[UR20][R164.64] ;  /* 0x00000014a4b50981 */ /* 0x000122000c1e1100 */
[----:B------:R-:W-:Y:S01]  /*6230*/  PLOP3.LUT P0, PT, PT, PT, UP1, 0x80, 0x8 ;  /* 0x000000000008781c */ /* 0x000fe20003f0f018 */
[----:B------:R-:W-:Y:S01]  /*6240*/  @!P3 IMAD.MOV R151, RZ, RZ, -R151 ;  /* 0x000000ffff97b224 */ /* 0x000fe200078e0a97 */
[----:B------:R-:W-:Y:S01]  /*6250*/  ISETP.GE.AND P6, PT, R237, RZ, PT ;  /* 0x000000ffed00720c */ /* 0x000fe20003fc6270 */
[----:B------:R-:W-:Y:S01]  /*6260*/  IMAD.MOV.U32 R163, RZ, RZ, R96 ;  /* 0x000000ffffa37224 */ /* 0x000fe200078e0060 */
[----:B------:R-:W-:Y:S01]  /*6270*/  ISETP.GE.AND P3, PT, R233, RZ, PT ;  /* 0x000000ffe900720c */ /* 0x000fe20003f66270 */
[C---:B------:R-:W-:Y:S01]  /*6280*/  IMAD R96, R220.reuse, UR12, RZ ;  /* 0x0000000cdc607c24 */ /* 0x040fe2000f8e02ff */
[----:B------:R-:W-:Y:S01]  /*6290*/  ISETP.LT.AND P0, PT, R220, UR22, P0 ;  /* 0x00000016dc007c0c */ /* 0x000fe20008701270 */
[----:B0-----:R-:W-:-:S04]  /*62a0*/  IMAD.MOV.U32 R164, RZ, RZ, R95 ;  /* 0x000000ffffa47224 */ /* 0x001fc800078e005f */
[----:B------:R-:W-:Y:S01]  /*62b0*/  @!P2 IMAD.MOV R164, RZ, RZ, -R164 ;  /* 0x000000ffffa4a224 */ /* 0x000fe200078e0aa4 */
[----:B------:R-:W-:Y:S01]  /*62c0*/  IADD3 R95, P2, PT, R96, R137, RZ ;  /* 0x00000089605f7210 */ /* 0x000fe20007f5e0ff */
[----:B------:R-:W-:-:S03]  /*62d0*/  IMAD.MOV.U32 R224, RZ, RZ, R219 ;  /* 0x000000ffffe07224 */ /* 0x000fc600078e00db */
[----:B------:R-:W-:Y:S01]  /*62e0*/  LEA.HI.X.SX32 R96, R96, R136, 0x1, P2 ;  /* 0x0000008860607211 */ /* 0x000fe200010f0eff */
[----:B------:R-:W-:Y:S01]  /*62f0*/  IMAD.MOV.U32 R221, RZ, RZ, R217 ;  /* 0x000000ffffdd7224 */ /* 0x000fe200078e00d9 */
[----:B------:R-:W-:Y:S01]  /*6300*/  PRMT R175, RZ, 0x7610, R175 ;  /* 0x00007610ffaf7816 */ /* 0x000fe200000000af */
[----:B------:R-:W-:Y:S02]  /*6310*/  IMAD.MOV.U32 R219, RZ, RZ, R209 ;  /* 0x000000ffffdb7224 */ /* 0x000fe400078e00d1 */
[----:B------:R-:W-:Y:S01]  /*6320*/  @!P6 IMAD.MOV R147, RZ, RZ, -R147 ;  /* 0x000000ffff93e224 */ /* 0x000fe200078e0a93 */
[----:B--2---:R-:W-:Y:S01]  /*6330*/  ISETP.GE.AND P6, PT, R240, RZ, PT ;  /* 0x000000fff000720c */ /* 0x004fe20003fc6270 */
[----:B------:R-:W-:Y:S01]  /*6340*/  @!P3 IMAD.MOV R150, RZ, RZ, -R150 ;  /* 0x000000ffff96b224 */ /* 0x000fe200078e0a96 */
[----:B------:R-:W-:Y:S01]  /*6350*/  ISETP.GE.AND P3, PT, R236, RZ, PT ;  /* 0x000000ffec00720c */ /* 0x000fe20003f66270 */
[----:B------:R-:W-:Y:S02]  /*6360*/  IMAD.MOV.U32 R217, RZ, RZ, R167 ;  /* 0x000000ffffd97224 */ /* 0x000fe400078e00a7 */
[----:B------:R-:W-:-:S02]  /*6370*/  IMAD.MOV.U32 R209, RZ, RZ, R166 ;  /* 0x000000ffffd17224 */ /* 0x000fc400078e00a6 */
[----:B------:R-:W-:Y:S02]  /*6380*/  @P0 IMAD.MOV.U32 R166, RZ, RZ, R95 ;  /* 0x000000ffffa60224 */ /* 0x000fe400078e005f */
[----:B------:R-:W-:Y:S01]  /*6390*/  @P0 IMAD.MOV.U32 R167, RZ, RZ, R96 ;  /* 0x000000ffffa70224 */ /* 0x000fe200078e0060 */
[C---:B------:R-:W-:Y:S01]  /*63a0*/  LEA.HI R225, R100.reuse, 0x5e, RZ, 0x1a ;  /* 0x0000005e64e17811 */ /* 0x040fe200078fd0ff */
[----:B------:R-:W-:Y:S01]  /*63b0*/  IMAD.MOV.U32 R220, RZ, RZ, R210 ;  /* 0x000000ffffdc7224 */ /* 0x000fe200078e00d2 */
[----:B------:R-:W-:Y:S02]  /*63c0*/  LEA.HI R210, R100, 0x4e, RZ, 0x1a ;  /* 0x0000004e64d27811 */ /* 0x000fe400078fd0ff */
[----:B------:R-:W-:Y:S01]  /*63d0*/  ISETP.GE.AND P5, PT, R229, RZ, PT ;  /* 0x000000ffe500720c */ /* 0x000fe20003fa6270 */
[----:B------:R0:W2:Y:S01]  /*63e0*/  @P0 LDG.E.U8 R175, desc[UR20][R166.64] ;  /* 0x00000014a6af0981 */ /* 0x0000a2000c1e1100 */
[----:B------:R-:W-:Y:S01]  /*63f0*/  PLOP3.LUT P0, PT, PT, PT, UP1, 0x80, 0x8 ;  /* 0x000000000008781c */ /* 0x000fe20003f0f018 */
[----:B------:R-:W-:-:S03]  /*6400*/  IMAD R100, R225, UR12, RZ ;  /* 0x0000000ce1647c24 */ /* 0x000fc6000f8e02ff */
[C---:B------:R-:W-:Y:S01]  /*6410*/  ISETP.LT.AND P0, PT, R210.reuse, UR22, P0 ;  /* 0x00000016d2007c0c */ /* 0x040fe20008701270 */
[----:B------:R-:W-:Y:S02]  /*6420*/  @!P6 IMAD.MOV R144, RZ, RZ, -R144 ;  /* 0x000000ffff90e224 */ /* 0x000fe400078e0a90 */
[----:B0-----:R-:W-:Y:S02]  /*6430*/  IMAD.MOV.U32 R166, RZ, RZ, R98 ;  /* 0x000000ffffa67224 */ /* 0x001fe400078e0062 */
[----:B------:R-:W-:Y:S02]  /*6440*/  IMAD R98, R210, UR12, RZ ;  /* 0x0000000cd2627c24 */ /* 0x000fe4000f8e02ff */
[----:B------:R-:W-:Y:S01]  /*6450*/  IMAD.MOV.U32 R167, RZ, RZ, R99 ;  /* 0x000000ffffa77224 */ /* 0x000fe200078e0063 */
[-C--:B------:R-:W-:Y:S01]  /*6460*/  IADD3 R99, P6, PT, R100, R137.reuse, RZ ;  /* 0x0000008964637210 */ /* 0x080fe20007fde0ff */
[----:B------:R-:W-:Y:S01]  /*6470*/  IMAD.MOV.U32 R165, RZ, RZ, R97 ;  /* 0x000000ffffa57224 */ /* 0x000fe200078e0061 */
[----:B------:R-:W-:Y:S01]  /*6480*/  ISETP.GE.AND P4, PT, R234, RZ, PT ;  /* 0x000000ffea00720c */ /* 0x000fe20003f86270 */
[----:B------:R-:W-:Y:S01]  /*6490*/  @!P3 IMAD.MOV R148, RZ, RZ, -R148 ;  /* 0x000000ffff94b224 */ /* 0x000fe200078e0a94 */
[----:B------:R-:W-:Y:S01]  /*64a0*/  IADD3 R97, P3, PT, R98, R137, RZ ;  /* 0x0000008962617210 */ /* 0x000fe20007f7e0ff */
[----:B------:R-:W-:Y:S01]  /*64b0*/  @!P5 IMAD.MOV R163, RZ, RZ, -R163 ;  /* 0x000000ffffa3d224 */ /* 0x000fe200078e0aa3 */
[----:B------:R-:W-:-:S02]  /*64c0*/  LEA.HI.X.SX32 R100, R100, R136, 0x1, P6 ;  /* 0x0000008864647211 */ /* 0x000fc400030f0eff */
[----:B------:R-:W-:Y:S02]  /*64d0*/  LEA.HI.X.SX32 R98, R98, R136, 0x1, P3 ;  /* 0x0000008862627211 */ /* 0x000fe400018f0eff */
[----:B------:R-:W-:Y:S02]  /*64e0*/  ISETP.GE.AND P6, PT, R206, RZ, PT ;  /* 0x000000ffce00720c */ /* 0x000fe40003fc6270 */
[----:B------:R-:W-:Y:S01]  /*64f0*/  ISETP.GE.AND P5, PT, R235, RZ, PT ;  /* 0x000000ffeb00720c */ /* 0x000fe20003fa6270 */
[----:B------:R-:W0:Y:S01]  /*6500*/  S2R R206, SR_TID.X ;  /* 0x0000000000ce7919 */ /* 0x000e220000002100 */
[----:B------:R-:W-:Y:S01]  /*6510*/  IMAD.MOV.U32 R222, RZ, RZ, R211 ;  /* 0x000000ffffde7224 */ /* 0x000fe200078e00d3 */
[----:B------:R-:W-:Y:S01]  /*6520*/  PRMT R24, RZ, 0x7610, R24 ;  /* 0x00007610ff187816 */ /* 0x000fe20000000018 */
[----:B------:R-:W-:Y:S02]  /*6530*/  @P0 IMAD.MOV.U32 R210, RZ, RZ, R97 ;  /* 0x000000ffffd20224 */ /* 0x000fe400078e0061 */
[----:B------:R-:W-:-:S02]  /*6540*/  @P0 IMAD.MOV.U32 R211, RZ, RZ, R98 ;  /* 0x000000ffffd30224 */ /* 0x000fc400078e0062 */
[----:B------:R-:W-:Y:S01]  /*6550*/  @!P4 IMAD.MOV R165, RZ, RZ, -R165 ;  /* 0x000000ffffa5c224 */ /* 0x000fe200078e0aa5 */
[----:B------:R-:W-:Y:S02]  /*6560*/  ISETP.GE.AND P4, PT, R239, RZ, PT ;  /* 0x000000ffef00720c */ /* 0x000fe40003f86270 */
[----:B------:R1:W2:Y:S01]  /*6570*/  @P0 LDG.E.U8 R24, desc[UR20][R210.64] ;  /* 0x00000014d2180981 */ /* 0x0002a2000c1e1100 */
[----:B------:R-:W-:Y:S01]  /*6580*/  PLOP3.LUT P0, PT, PT, PT, UP1, 0x80, 0x8 ;  /* 0x000000000008781c */ /* 0x000fe20003f0f018 */
[----:B------:R-:W-:Y:S01]  /*6590*/  @!P5 IMAD.MOV R166, RZ, RZ, -R166 ;  /* 0x000000ffffa6d224 */ /* 0x000fe200078e0aa6 */
[----:B------:R-:W-:Y:S02]  /*65a0*/  ISETP.GE.AND P5, PT, R241, RZ, PT ;  /* 0x000000fff100720c */ /* 0x000fe40003fa6270 */
[----:B------:R-:W-:Y:S02]  /*65b0*/  ISETP.LT.AND P0, PT, R225, UR22, P0 ;  /* 0x00000016e1007c0c */ /* 0x000fe40008701270 */
[----:B------:R-:W-:-:S04]  /*65c0*/  ISETP.GE.AND P3, PT, R242, RZ, PT ;  /* 0x000000fff200720c */ /* 0x000fc80003f66270 */
[----:B------:R-:W-:Y:S01]  /*65d0*/  @!P4 IMAD.MOV R167, RZ, RZ, -R167 ;  /* 0x000000ffffa7c224 */ /* 0x000fe200078e0aa7 */
[----:B------:R-:W-:Y:S02]  /*65e0*/  ISETP.GE.AND P4, PT, R245, RZ, PT ;  /* 0x000000fff500720c */ /* 0x000fe40003f86270 */
[----:B------:R-:W-:Y:S02]  /*65f0*/  PRMT R19, RZ, 0x7610, R19 ;  /* 0x00007610ff137816 */ /* 0x000fe40000000013 */
[----:B------:R-:W-:Y:S01]  /*6600*/  @!P5 IMAD.MOV R145, RZ, RZ, -R145 ;  /* 0x000000ffff91d224 */ /* 0x000fe200078e0a91 */
[----:B------:R-:W-:Y:S01]  /*6610*/  ISETP.GE.AND P5, PT, R244, RZ, PT ;  /* 0x000000fff400720c */ /* 0x000fe20003fa6270 */
[----:B-1----:R-:W-:Y:S02]  /*6620*/  @P0 IMAD.MOV.U32 R210, RZ, RZ, R99 ;  /* 0x000000ffffd20224 */ /* 0x002fe400078e0063 */
[----:B------:R-:W-:Y:S02]  /*6630*/  @P0 IMAD.MOV.U32 R211, RZ, RZ, R100 ;  /* 0x000000ffffd30224 */ /* 0x000fe400078e0064 */
[----:B------:R-:W-:Y:S01]  /*6640*/  @!P3 IMAD.MOV R140, RZ, RZ, -R140 ;  /* 0x000000ffff8cb224 */ /* 0x000fe200078e0a8c */
[----:B------:R-:W-:-:S02]  /*6650*/  ISETP.GE.AND P3, PT, R182, RZ, PT ;  /* 0x000000ffb600720c */ /* 0x000fc40003f66270 */
[----:B------:R1:W2:Y:S01]  /*6660*/  @P0 LDG.E.U8 R19, desc[UR20][R210.64] ;  /* 0x00000014d2130981 */ /* 0x0002a2000c1e1100 */
[----:B0-----:R-:W-:Y:S01]  /*6670*/  LEA.HI R226, R206, 0x6e, RZ, 0x1a ;  /* 0x0000006ecee27811 */ /* 0x001fe200078fd0ff */
[----:B------:R-:W-:Y:S02]  /*6680*/  IMAD.MOV.U32 R225, RZ, RZ, R180 ;  /* 0x000000ffffe17224 */ /* 0x000fe400078e00b4 */
[----:B------:R-:W-:Y:S01]  /*6690*/  @!P4 IMAD.MOV R142, RZ, RZ, -R142 ;  /* 0x000000ffff8ec224 */ /* 0x000fe200078e0a8e */
[----:B------:R-:W-:Y:S01]  /*66a0*/  ISETP.GE.AND P4, PT, R203, RZ, PT ;  /* 0x000000ffcb00720c */ /* 0x000fe20003f86270 */
[----:B------:R-:W-:Y:S01]  /*66b0*/  IMAD R180, R226, UR12, RZ ;  /* 0x0000000ce2b47c24 */ /* 0x000fe2000f8e02ff */
[----:B-1----:R-:W-:Y:S01]  /*66c0*/  LEA.HI R210, R206, 0x7e, RZ, 0x1a ;  /* 0x0000007eced27811 */ /* 0x002fe200078fd0ff */
[----:B------:R-:W-:-:S04]  /*66d0*/  @!P5 IMAD.MOV R143, RZ, RZ, -R143 ;  /* 0x000000ffff8fd224 */ /* 0x000fc800078e0a8f */
[----:B------:R-:W-:Y:S01]  /*66e0*/  IMAD R203, R210, UR12, RZ ;  /* 0x0000000cd2cb7c24 */ /* 0x000fe2000f8e02ff */
[----:B------:R-:W-:Y:S01]  /*66f0*/  IADD3 R182, P5, PT, R180, R137, RZ ;  /* 0x00000089b4b67210 */ /* 0x000fe20007fbe0ff */
[----:B------:R-:W-:-:S03]  /*6700*/  @!P3 IMAD.MOV R139, RZ, RZ, -R139 ;  /* 0x000000ffff8bb224 */ /* 0x000fc600078e0a8b */
[C---:B------:R-:W-:Y:S02]  /*6710*/  IADD3 R137, P3, PT, R203.reuse, R137, RZ ;  /* 0x00000089cb897210 */ /* 0x040fe40007f7e0ff */
[-C--:B------:R-:W-:Y:S02]  /*6720*/  LEA.HI.X.SX32 R180, R180, R136.reuse, 0x1, P5 ;  /* 0x00000088b4b47211 */ /* 0x080fe400028f0eff */
[----:B------:R-:W-:Y:S01]  /*6730*/  LEA.HI.X.SX32 R136, R203, R136, 0x1, P3 ;  /* 0x00000088cb887211 */ /* 0x000fe200018f0eff */
[----:B------:R0:W-:Y:S01]  /*6740*/  STL [R1+0x134], R137 ;  /* 0x0001348901007387 */ /* 0x0001e20000100800 */
[----:B------:R-:W-:-:S03]  /*6750*/  PLOP3.LUT P0, PT, PT, PT, UP1, 0x80, 0x8 ;  /* 0x000000000008781c */ /* 0x000fc60003f0f018 */
[----:B------:R1:W-:Y:S01]  /*6760*/  STL [R1+0x130], R136 ;  /* 0x0001308801007387 */ /* 0x0003e20000100800 */
[----:B------:R-:W-:Y:S01]  /*6770*/  ISETP.LT.AND P0, PT, R226, UR22, P0 ;  /* 0x00000016e2007c0c */ /* 0x000fe20008701270 */
[----:B------:R-:W-:Y:S02]  /*6780*/  IMAD.MOV.U32 R239, RZ, RZ, R224 ;  /* 0x000000ffffef7224 */ /* 0x000fe400078e00e0 */
[----:B------:R-:W2:Y:S01]  /*6790*/  LDL.LU R234, [R1+0x74] ;  /* 0x0000740001ea7983 */ /* 0x000ea20000300800 */
[----:B------:R-:W-:-:S03]  /*67a0*/  IMAD.MOV.U32 R240, RZ, RZ, R222 ;  /* 0x000000fffff07224 */ /* 0x000fc600078e00de */
[----:B------:R-:W4:Y:S01]  /*67b0*/  LDL.LU R230, [R1+0x70] ;  /* 0x0000700001e67983 */ /* 0x000f220000300800 */
[----:B------:R-:W-:-:S03]  /*67c0*/  IMAD.MOV.U32 R242, RZ, RZ, R220 ;  /* 0x000000fffff27224 */ /* 0x000fc600078e00dc */
[----:B------:R-:W4:Y:S04]  /*67d0*/  LDL.LU R226, [R1+0x6c] ;  /* 0x00006c0001e27983 */ /* 0x000f280000300800 */
[----:B------:R-:W4:Y:S04]  /*67e0*/  LDL.LU R224, [R1+0x68] ;  /* 0x0000680001e07983 */ /* 0x000f280000300800 */
[----:B------:R-:W4:Y:S04]  /*67f0*/  LDL.LU R222, [R1+0x64] ;  /* 0x0000640001de7983 */ /* 0x000f280000300800 */
[----:B------:R-:W4:Y:S01]  /*6800*/  LDL.LU R220, [R1+0x60] ;  /* 0x0000600001dc7983 */ /* 0x000f220000300800 */
[----:B------:R-:W-:-:S13]  /*6810*/  ISETP.GE.AND P2, PT, R238, RZ, PT ;  /* 0x000000ffee00720c */ /* 0x000fda0003f46270 */
[----:B------:R-:W-:Y:S01]  /*6820*/  @!P2 IMAD.MOV R146, RZ, RZ, -R146 ;  /* 0x000000ffff92a224 */ /* 0x000fe200078e0a92 */
[----:B------:R-:W-:Y:S02]  /*6830*/  ISETP.GE.AND P2, PT, R243, RZ, PT ;  /* 0x000000fff300720c */ /* 0x000fe40003f46270 */
[----:B------:R-:W-:Y:S01]  /*6840*/  ISETP.GE.AND P5, PT, R205, RZ, PT ;  /* 0x000000ffcd00720c */ /* 0x000fe20003fa6270 */
[----:B------:R-:W-:Y:S01]  /*6850*/  @P0 IMAD.MOV.U32 R205, RZ, RZ, R180 ;  /* 0x000000ffffcd0224 */ /* 0x000fe200078e00b4 */
[----:B------:R-:W-:-:S09]  /*6860*/  PRMT R21, RZ, 0x7610, R21 ;  /* 0x00007610ff157816 */ /* 0x000fd20000000015 */
[----:B------:R-:W-:Y:S01]  /*6870*/  @!P2 IMAD.MOV R141, RZ, RZ, -R141 ;  /* 0x000000ffff8da224 */ /* 0x000fe200078e0a8d */
[----:B------:R-:W-:Y:S01]  /*6880*/  ISETP.GE.AND P2, PT, R204, RZ, PT ;  /* 0x000000ffcc00720c */ /* 0x000fe20003f46270 */
[----:B------:R-:W-:-:S05]  /*6890*/  @P0 IMAD.MOV.U32 R204, RZ, RZ, R182 ;  /* 0x000000ffffcc0224 */ /* 0x000fca00078e00b6 */
[----:B------:R-:W4:Y:S01]  /*68a0*/  @P0 LDG.E.U8 R21, desc[UR20][R204.64] ;  /* 0x00000014cc150981 */ /* 0x000f22000c1e1100 */
[----:B------:R-:W-:-:S04]  /*68b0*/  PLOP3.LUT P0, PT, PT, PT, UP1, 0x80, 0x8 ;  /* 0x000000000008781c */ /* 0x000fc80003f0f018 */
[----:B------:R-:W-:Y:S01]  /*68c0*/  ISETP.LT.AND P0, PT, R210, UR22, P0 ;  /* 0x00000016d2007c0c */ /* 0x000fe20008701270 */
[----:B------:R-:W-:-:S04]  /*68d0*/  @!UP2 UIADD3 UR4, UPT, UPT, -UR7, 0x100000, URZ ;  /* 0x001000000704a890 */ /* 0x000fc8000fffe1ff */
[----:B------:R-:W-:Y:S02]  /*68e0*/  @!UP2 USHF.L.U32 UR5, UR4, 0xb, URZ ;  /* 0x0000000b0405a899 */ /* 0x000fe400080006ff */
[----:B------:R-:W-:Y:S01]  /*68f0*/  @!UP2 USHF.L.U32 UR4, UR4, 0x1, URZ ;  /* 0x000000010404a899 */ /* 0x000fe200080006ff */
[----:B------:R-:W-:-:S05]  /*6900*/  PRMT R238, RZ, 0x7610, R238 ;  /* 0x00007610ffee7816 */ /* 0x000fca00000000ee */
[----:B0-----:R-:W-:-:S04]  /*6910*/  @P0 LOP3.LUT R137, R137, R136, RZ, 0x3c, !PT ;  /* 0x0000008889890212 */ /* 0x001fc800078e3cff */
[----:B-1----:R-:W-:-:S04]  /*6920*/  @P0 LOP3.LUT R136, R137, R136, RZ, 0x3c, !PT ;  /* 0x0000008889880212 */ /* 0x002fc800078e3cff */
[----:B------:R-:W-:Y:S01]  /*6930*/  @P0 LOP3.LUT R137, R137, R136, RZ, 0x3c, !PT ;  /* 0x0000008889890212 */ /* 0x000fe200078e3cff */
[----:B------:R-:W-:Y:S01]  /*6940*/  VOTEU.ALL UP3, P1 ;  /* 0x0000000000ff7886 */ /* 0x000fe20000860000 */
[----:B------:R-:W-:-:S03]  /*6950*/  IMAD.MOV.U32 R244, RZ, RZ, R209 ;  /* 0x000000fffff47224 */ /* 0x000fc600078e00d1 */
[----:B------:R0:W4:Y:S01]  /*6960*/  @P0 LDG.E.U8 R238, desc[UR20][R136.64] ;  /* 0x0000001488ee0981 */ /* 0x000122000c1e1100 */
[----:B------:R-:W-:Y:S01]  /*6970*/  IMAD.MOV.U32 R245, RZ, RZ, R217 ;  /* 0x000000fffff57224 */ /* 0x000fe200078e00d9 */
[----:B------:R1:W2:Y:S01]  /*6980*/  @!UP3 SYNCS.EXCH.64 URZ, [UR9+0x8008], UR4 ;  /* 0x0080080409ffb5b2 */ /* 0x0002a20008000100 */
[----:B------:R-:W-:Y:S02]  /*6990*/  IMAD.MOV.U32 R243, RZ, RZ, R219 ;  /* 0x000000fffff37224 */ /* 0x000fe400078e00db */
[----:B------:R-:W-:Y:S01]  /*69a0*/  IMAD.MOV.U32 R241, RZ, RZ, R221 ;  /* 0x000000fffff17224 */ /* 0x000fe200078e00dd */
[----:B0-----:R-:W-:Y:S01]  /*69b0*/  LOP3.LUT R137, R206, 0x7f, RZ, 0xc0, !PT ;  /* 0x0000007fce897812 */ /* 0x001fe200078ec0ff */
[----:B------:R-:W-:Y:S01]  /*69c0*/  IMAD.MOV.U32 R236, RZ, RZ, R225 ;  /* 0x000000ffffec7224 */ /* 0x000fe200078e00e1 */
[----:B------:R-:W-:Y:S01]  /*69d0*/  ISETP.GE.AND P3, PT, R208, RZ, PT ;  /* 0x000000ffd000720c */ /* 0x000fe20003f66270 */
[----:B------:R-:W-:Y:S01]  /*69e0*/  @!P6 IMAD.MOV R138, RZ, RZ, -R138 ;  /* 0x000000ffff8ae224 */ /* 0x000fe200078e0a8a */
[----:B------:R-:W-:Y:S01]  /*69f0*/  ISETP.GE.AND P0, PT, R213, RZ, PT ;  /* 0x000000ffd500720c */ /* 0x000fe20003f06270 */
[----:B------:R-:W-:Y:S01]  /*6a00*/  STS.U8 [R137+UR9], R244 ;  /* 0x000000f489007988 */ /* 0x000fe20008000009 */
[----:B------:R-:W-:Y:S01]  /*6a10*/  @!P2 IMAD.MOV R111, RZ, RZ, -R111 ;  /* 0x000000ffff6fa224 */ /* 0x000fe200078e0a6f */
[----:B-1----:R-:W0:Y:S02]  /*6a20*/  LDCU UR4, c[0x0][0x3b0] ;  /* 0x00007600ff0477ac */ /* 0x002e240008000800 */
[----:B------:R-:W-:Y:S04]  /*6a30*/  STS.U8 [R137+UR9+0x200], R245 ;  /* 0x000200f589007988 */ /* 0x000fe80008000009 */
[----:B------:R-:W-:Y:S04]  /*6a40*/  STS.U8 [R137+UR9+0x400], R243 ;  /* 0x000400f389007988 */ /* 0x000fe80008000009 */
[----:B------:R-:W-:Y:S04]  /*6a50*/  STS.U8 [R137+UR9+0x600], R242 ;  /* 0x000600f289007988 */ /* 0x000fe80008000009 */
[----:B------:R-:W-:Y:S04]  /*6a60*/  STS.U8 [R137+UR9+0x800], R240 ;  /* 0x000800f089007988 */ /* 0x000fe80008000009 */
[----:B------:R-:W-:Y:S04]  /*6a70*/  STS.U8 [R137+UR9+0xa00], R241 ;  /* 0x000a00f189007988 */ /* 0x000fe80008000009 */
[----:B------:R-:W-:Y:S04]  /*6a80*/  STS.U8 [R137+UR9+0xc00], R239 ;  /* 0x000c00ef89007988 */ /* 0x000fe80008000009 */
[----:B------:R-:W-:Y:S01]  /*6a90*/  STS.U8 [R137+UR9+0xe00], R236 ;  /* 0x000e00ec89007988 */ /* 0x000fe20008000009 */
[----:B------:R-:W-:Y:S01]  /*6aa0*/  @!P4 IMAD.MOV R110, RZ, RZ, -R110 ;  /* 0x000000ffff6ec224 */ /* 0x000fe200078e0a6e */
[----:B------:R-:W-:Y:S01]  /*6ab0*/  ISETP.GE.AND P6, PT, R207, RZ, PT ;  /* 0x000000ffcf00720c */ /* 0x000fe20003fc6270 */
[----:B------:R-:W-:Y:S01]  /*6ac0*/  @!P5 IMAD.MOV R109, RZ, RZ, -R109 ;  /* 0x000000ffff6dd224 */ /* 0x000fe200078e0a6d */
[----:B------:R-:W-:Y:S01]  /*6ad0*/  ISETP.GE.AND P2, PT, R212, RZ, PT ;  /* 0x000000ffd400720c */ /* 0x000fe20003f46270 */
[----:B------:R-:W-:Y:S01]  /*6ae0*/  @!P3 IMAD.MOV R107, RZ, RZ, -R107 ;  /* 0x000000ffff6bb224 */ /* 0x000fe200078e0a6b */
[----:B------:R-:W-:-:S02]  /*6af0*/  ISETP.GE.AND P4, PT, R215, RZ, PT ;  /* 0x000000ffd700720c */ /* 0x000fc40003f86270 */
[----:B------:R-:W-:Y:S02]  /*6b00*/  ISETP.GE.AND P5, PT, R214, RZ, PT ;  /* 0x000000ffd600720c */ /* 0x000fe40003fa6270 */
[----:B------:R-:W-:Y:S01]  /*6b10*/  ISETP.GE.AND P3, PT, R216, RZ, PT ;  /* 0x000000ffd800720c */ /* 0x000fe20003f66270 */
[----:B------:R-:W-:Y:S01]  /*6b20*/  @!P0 IMAD.MOV R106, RZ, RZ, -R106 ;  /* 0x000000ffff6a8224 */ /* 0x000fe200078e0a6a */
[----:B---3--:R-:W-:Y:S02]  /*6b30*/  ISETP.NE.AND P0, PT, R101, RZ, PT ;  /* 0x000000ff6500720c */ /* 0x008fe40003f05270 */
[----:B------:R-:W-:Y:S01]  /*6b40*/  LOP3.LUT R101, RZ, R101, RZ, 0x33, !PT ;  /* 0x00000065ff657212 */ /* 0x000fe200078e33ff */
[----:B------:R-:W-:Y:S02]  /*6b50*/  @!P6 IMAD.MOV R108, RZ, RZ, -R108 ;  /* 0x000000ffff6ce224 */ /* 0x000fe400078e0a6c */
[----:B------:R-:W-:Y:S02]  /*6b60*/  @!P2 IMAD.MOV R105, RZ, RZ, -R105 ;  /* 0x000000ffff69a224 */ /* 0x000fe400078e0a69 */
[----:B------:R-:W-:-:S02]  /*6b70*/  @!P4 IMAD.MOV R104, RZ, RZ, -R104 ;  /* 0x000000ffff68c224 */ /* 0x000fc400078e0a68 */
[----:B------:R-:W-:Y:S02]  /*6b80*/  @!P5 IMAD.MOV R103, RZ, RZ, -R103 ;  /* 0x000000ffff67d224 */ /* 0x000fe400078e0a67 */
[----:B------:R-:W-:Y:S01]  /*6b90*/  @!P3 IMAD.MOV R102, RZ, RZ, -R102 ;  /* 0x000000ffff66b224 */ /* 0x000fe200078e0a66 */
[C---:B------:R-:W-:Y:S02]  /*6ba0*/  SEL R136, R101.reuse, R112, !P0 ;  /* 0x0000007065887207 */ /* 0x040fe40004000000 */
[C---:B------:R-:W-:Y:S02]  /*6bb0*/  SEL R114, R101.reuse, R114, !P0 ;  /* 0x0000007265727207 */ /* 0x040fe40004000000 */
[C---:B------:R-:W-:Y:S02]  /*6bc0*/  SEL R115, R101.reuse, R115, !P0 ;  /* 0x0000007365737207 */ /* 0x040fe40004000000 */
[C---:B------:R-:W-:Y:S02]  /*6bd0*/  SEL R203, R101.reuse, R116, !P0 ;  /* 0x0000007465cb7207 */ /* 0x040fe40004000000 */
[----:B------:R-:W-:-:S02]  /*6be0*/  SEL R205, R101, R117, !P0 ;  /* 0x0000007565cd7207 */ /* 0x000fc40004000000 */
[C---:B------:R-:W-:Y:S02]  /*6bf0*/  SEL R207, R101.reuse, R118, !P0 ;  /* 0x0000007665cf7207 */ /* 0x040fe40004000000 */
        /* <DEDUP_REMOVED lines=44> */
[----:B------:R-:W-:Y:S01]  /*6ec0*/  SEL R143, R101, R143, !P0 ;  /* 0x0000008f658f7207 */ /* 0x000fe20004000000 */
[----:B--2---:R-:W-:Y:S04]  /*6ed0*/  STS.U8 [R137+UR9+0x1000], R234 ;  /* 0x001000ea89007988 */ /* 0x004fe80008000009 */
[----:B----4-:R-:W-:Y:S04]  /*6ee0*/  STS.U8 [R137+UR9+0x1200], R230 ;  /* 0x001200e689007988 */ /* 0x010fe80008000009 */
[----:B------:R-:W-:Y:S04]  /*6ef0*/  STS.U8 [R137+UR9+0x1400], R226 ;  /* 0x001400e289007988 */ /* 0x000fe80008000009 */
[----:B------:R-:W-:Y:S04]  /*6f00*/  STS.U8 [R137+UR9+0x1600], R224 ;  /* 0x001600e089007988 */ /* 0x000fe80008000009 */
[----:B------:R-:W-:Y:S04]  /*6f10*/  STS.U8 [R137+UR9+0x1800], R222 ;  /* 0x001800de89007988 */ /* 0x000fe80008000009 */
[----:B------:R-:W-:Y:S04]  /*6f20*/  STS.U8 [R137+UR9+0x1a00], R220 ;  /* 0x001a00dc89007988 */ /* 0x000fe80008000009 */
[----:B------:R1:W-:Y:S04]  /*6f30*/  STS.U8 [R137+UR9+0x1c00], R10 ;  /* 0x001c000a89007988 */ /* 0x0003e80008000009 */
[----:B------:R-:W-:Y:S01]  /*6f40*/  STS.U8 [R137+UR9+0x1e00], R173 ;  /* 0x001e00ad89007988 */ /* 0x000fe20008000009 */
[----:B-1----:R-:W-:-:S02]  /*6f50*/  LOP3.LUT R10, R137, 0x10, RZ, 0x3c, !PT ;  /* 0x00000010890a7812 */ /* 0x002fc400078e3cff */
[C---:B------:R-:W-:Y:S02]  /*6f60*/  SEL R138, R101.reuse, R138, !P0 ;  /* 0x0000008a658a7207 */ /* 0x040fe40004000000 */
[----:B------:R-:W-:Y:S01]  /*6f70*/  SEL R139, R101, R139, !P0 ;  /* 0x0000008b658b7207 */ /* 0x000fe20004000000 */
[----:B------:R-:W-:Y:S04]  /*6f80*/  STS.U8 [R10+UR9+0x80], R26 ;  /* 0x0000801a0a007988 */ /* 0x000fe80008000009 */
        /* <DEDUP_REMOVED lines=10> */
[----:B------:R1:W-:Y:S04]  /*7030*/  STS.U8 [R10+UR9+0x1680], R3 ;  /* 0x001680030a007988 */ /* 0x0003e80008000009 */
[----:B------:R-:W-:Y:S04]  /*7040*/  STS.U8 [R10+UR9+0x1880], R13 ;  /* 0x0018800d0a007988 */ /* 0x000fe80008000009 */
[----:B------:R-:W-:Y:S01]  /*7050*/  STS.U8 [R10+UR9+0x1a80], R12 ;  /* 0x001a800c0a007988 */ /* 0x000fe20008000009 */
[----:B-1----:R-:W-:-:S03]  /*7060*/  LOP3.LUT R3, R137, 0x20, RZ, 0x3c, !PT ;  /* 0x0000002089037812 */ /* 0x002fc600078e3cff */
        /* <DEDUP_REMOVED lines=17> */
[----:B------:R-:W-:Y:S01]  /*7180*/  STS.U8 [R3+UR9+0x1d00], R228 ;  /* 0x001d00e403007988 */ /* 0x000fe20008000009 */
[----:B------:R-:W-:-:S03]  /*7190*/  SEL R111, R101, R111, !P0 ;  /* 0x0000006f656f7207 */ /* 0x000fc60004000000 */
[----:B------:R-:W-:Y:S01]  /*71a0*/  STS.U8 [R3+UR9+0x1f00], R223 ;  /* 0x001f00df03007988 */ /* 0x000fe20008000009 */
[----:B------:R-:W-:-:S03]  /*71b0*/  SEL R110, R101, R110, !P0 ;  /* 0x0000006e656e7207 */ /* 0x000fc60004000000 */
[----:B------:R-:W-:Y:S01]  /*71c0*/  STS.U8 [R2+UR9+0x180], R218 ;  /* 0x000180da02007988 */ /* 0x000fe20008000009 */
[C---:B------:R-:W-:Y:S02]  /*71d0*/  SEL R109, R101.reuse, R109, !P0 ;  /* 0x0000006d656d7207 */ /* 0x040fe40004000000 */
[C---:B------:R-:W-:Y:S01]  /*71e0*/  SEL R108, R101.reuse, R108, !P0 ;  /* 0x0000006c656c7207 */ /* 0x040fe20004000000 */
[----:B------:R-:W-:Y:S01]  /*71f0*/  STS.U8 [R2+UR9+0x580], R202 ;  /* 0x000580ca02007988 */ /* 0x000fe20008000009 */
[C---:B------:R-:W-:Y:S02]  /*7200*/  SEL R107, R101.reuse, R107, !P0 ;  /* 0x0000006b656b7207 */ /* 0x040fe40004000000 */
[C---:B------:R-:W-:Y:S01]  /*7210*/  SEL R106, R101.reuse, R106, !P0 ;  /* 0x0000006a656a7207 */ /* 0x040fe20004000000 */
[----:B------:R-:W-:Y:S01]  /*7220*/  STS.U8 [R2+UR9+0x980], R201 ;  /* 0x000980c902007988 */ /* 0x000fe20008000009 */
[C---:B------:R-:W-:Y:S02]  /*7230*/  SEL R105, R101.reuse, R105, !P0 ;  /* 0x0000006965697207 */ /* 0x040fe40004000000 */
[C---:B------:R-:W-:Y:S01]  /*7240*/  SEL R104, R101.reuse, R104, !P0 ;  /* 0x0000006865687207 */ /* 0x040fe20004000000 */
[----:B------:R-:W-:Y:S01]  /*7250*/  STS.U8 [R2+UR9+0xd80], R200 ;  /* 0x000d80c802007988 */ /* 0x000fe20008000009 */
[----:B------:R-:W-:-:S02]  /*7260*/  SEL R103, R101, R103, !P0 ;  /* 0x0000006765677207 */ /* 0x000fc40004000000 */
[C---:B------:R-:W-:Y:S02]  /*7270*/  SEL R112, R101.reuse, R102, !P0 ;  /* 0x0000006665707207 */ /* 0x040fe40004000000 */
[----:B------:R-:W-:Y:S01]  /*7280*/  SEL R113, R101, R113, !P0 ;  /* 0x0000007165717207 */ /* 0x000fe20004000000 */
[----:B------:R-:W-:Y:S01]  /*7290*/  IMAD R101, R137, UR13, RZ ;  /* 0x0000000d89657c24 */ /* 0x000fe2000f8e02ff */
[----:B------:R0:W-:Y:S04]  /*72a0*/  STS.U8 [R2+UR9+0x1180], R199 ;  /* 0x001180c702007988 */ /* 0x0001e80008000009 */
[----:B------:R-:W-:Y:S01]  /*72b0*/  STS.U8 [R2+UR9+0x1580], R198 ;  /* 0x001580c602007988 */ /* 0x000fe20008000009 */
[----:B------:R-:W-:-:S03]  /*72c0*/  IADD3 R102, P0, PT, R101, UR18, RZ ;  /* 0x0000001265667c10 */ /* 0x000fc6000ff1e0ff */
[----:B------:R1:W-:Y:S01]  /*72d0*/  STS.U8 [R2+UR9+0x1980], R197 ;  /* 0x001980c502007988 */ /* 0x0003e20008000009 */
[----:B------:R-:W-:Y:S01]  /*72e0*/  LEA.HI.X.SX32 R101, R101, UR19, 0x1, P0 ;  /* 0x0000001365657c11 */ /* 0x000fe200080f0eff */
[----:B0-----:R-:W-:Y:S02]  /*72f0*/  IMAD R199, R114, UR4, RZ ;  /* 0x0000000472c77c24 */ /* 0x001fe4000f8e02ff */
[----:B------:R-:W-:Y:S01]  /*7300*/  IMAD R201, R115, UR4, RZ ;  /* 0x0000000473c97c24 */ /* 0x000fe2000f8e02ff */
[----:B------:R-:W5:Y:S01]  /*7310*/  LDL.LU R173, [R1+0x1a4] ;  /* 0x0001a40001ad7983 */ /* 0x000f620000300800 */
[----:B-1----:R-:W-:Y:S02]  /*7320*/  IMAD R197, R136, UR4, RZ ;  /* 0x0000000488c57c24 */ /* 0x002fe4000f8e02ff */
[----:B------:R-:W-:Y:S01]  /*7330*/  IMAD R203, R203, UR4, RZ ;  /* 0x00000004cbcb7c24 */ /* 0x000fe2000f8e02ff */
[-C--:B------:R-:W-:Y:S01]  /*7340*/  IADD3 R202, P4, PT, R201, R102.reuse, RZ ;  /* 0x00000066c9ca7210 */ /* 0x080fe20007f9e0ff */
[----:B------:R-:W-:Y:S01]  /*7350*/  IMAD R205, R205, UR4, RZ ;  /* 0x00000004cdcd7c24 */ /* 0x000fe2000f8e02ff */
[-C--:B------:R-:W-:Y:S01]  /*7360*/  IADD3 R198, P2, PT, R197, R102.reuse, RZ ;  /* 0x00000066c5c67210 */ /* 0x080fe20007f5e0ff */
[----:B------:R-:W-:Y:S01]  /*7370*/  IMAD R209, R209, UR4, RZ ;  /* 0x00000004d1d17c24 */ /* 0x000fe2000f8e02ff */
[-C--:B------:R-:W-:Y:S01]  /*7380*/  IADD3 R204, P3, PT, R203, R102.reuse, RZ ;  /* 0x00000066cbcc7210 */ /* 0x080fe20007f7e0ff */
[----:B------:R-:W-:Y:S01]  /*7390*/  IMAD R211, R211, UR4, RZ ;  /* 0x00000004d3d37c24 */ /* 0x000fe2000f8e02ff */
[-C--:B------:R-:W-:Y:S01]  /*73a0*/  LEA.HI.X.SX32 R197, R197, R101.reuse, 0x1, P2 ;  /* 0x00000065c5c57211 */ /* 0x080fe200010f0eff */
[----:B------:R-:W-:Y:S01]  /*73b0*/  IMAD R213, R213, UR4, RZ ;  /* 0x00000004d5d57c24 */ /* 0x000fe2000f8e02ff */
[-C--:B------:R-:W-:Y:S01]  /*73c0*/  IADD3 R200, P2, PT, R199, R102.reuse, RZ ;  /* 0x00000066c7c87210 */ /* 0x080fe20007f5e0ff */
[----:B------:R-:W-:Y:S01]  /*73d0*/  IMAD R207, R207, UR4, RZ ;  /* 0x00000004cfcf7c24 */ /* 0x000fe2000f8e02ff */
[-C--:B------:R-:W-:Y:S01]  /*73e0*/  LEA.HI.X.SX32 R201, R201, R101.reuse, 0x1, P4 ;  /* 0x00000065c9c97211 */ /* 0x080fe200020f0eff */
[----:B------:R-:W-:Y:S01]  /*73f0*/  IMAD R215, R215, UR4, RZ ;  /* 0x00000004d7d77c24 */ /* 0x000fe2000f8e02ff */
[-C--:B------:R-:W-:Y:S01]  /*7400*/  LEA.HI.X.SX32 R199, R199, R101.reuse, 0x1, P2 ;  /* 0x00000065c7c77211 */ /* 0x080fe200010f0eff */
[----:B------:R-:W-:Y:S01]  /*7410*/  IMAD R219, R219, UR4, RZ ;  /* 0x00000004dbdb7c24 */ /* 0x000fe2000f8e02ff */
[-C--:B------:R-:W-:Y:S01]  /*7420*/  LEA.HI.X.SX32 R203, R203, R101.reuse, 0x1, P3 ;  /* 0x00000065cbcb7211 */ /* 0x080fe200018f0eff */
[----:B------:R-:W-:Y:S01]  /*7430*/  IMAD R221, R221, UR4, RZ ;  /* 0x00000004dddd7c24 */ /* 0x000fe2000f8e02ff */
[-C--:B------:R-:W-:Y:S01]  /*7440*/  IADD3 R206, P6, PT, R205, R102.reuse, RZ ;  /* 0x00000066cdce7210 */ /* 0x080fe20007fde0ff */
        /* <DEDUP_REMOVED lines=27> */
[----:B------:R-:W-:Y:S01]  /*7600*/  IADD3 R218, P5, PT, R217, R102, RZ ;  /* 0x00000066d9da7210 */ /* 0x000fe20007fbe0ff */
[----:B------:R-:W-:Y:S01]  /*7610*/  IMAD R159, R159, UR4, RZ ;  /* 0x000000049f9f7c24 */ /* 0x000fe2000f8e02ff */
[-C--:B------:R-:W-:Y:S01]  /*7620*/  LEA.HI.X.SX32 R215, R215, R101.reuse, 0x1, P6 ;  /* 0x00000065d7d77211 */ /* 0x080fe200030f0eff */
[----:B------:R-:W-:Y:S01]  /*7630*/  IMAD R153, R153, UR4, RZ ;  /* 0x0000000499997c24 */ /* 0x000fe2000f8e02ff */
[-C--:B------:R-:W-:Y:S01]  /*7640*/  LEA.HI.X.SX32 R219, R219, R101.reuse, 0x1, P2 ;  /* 0x00000065dbdb7211 */ /* 0x080fe200010f0eff */
[----:B------:R-:W-:Y:S01]  /*7650*/  STS.U8 [R2+UR9+0x1d80], R192 ;  /* 0x001d80c002007988 */ /* 0x000fe20008000009 */
[----:B------:R-:W-:-:S02]  /*7660*/  LEA.HI.X.SX32 R221, R221, R101, 0x1, P4 ;  /* 0x00000065dddd7211 */ /* 0x000fc400020f0eff */
        /* <DEDUP_REMOVED lines=30> */
[----:B------:R-:W-:Y:S01]  /*7850*/  LEA.HI.X.SX32 R227, R227, R101, 0x1, P5 ;  /* 0x00000065e3e37211 */ /* 0x000fe200028f0eff */
[----:B------:R-:W-:Y:S01]  /*7860*/  STS.U8 [R2+UR9+0x380], R187 ;  /* 0x000380bb02007988 */ /* 0x000fe20008000009 */
[----:B------:R-:W-:-:S02]  /*7870*/  IADD3 R239, P5, PT, R237, R102, RZ ;  /* 0x00000066edef7210 */ /* 0x000fc40007fbe0ff */
[-C--:B------:R-:W-:Y:S01]  /*7880*/  LEA.HI.X.SX32 R235, R235, R101.reuse, 0x1, P6 ;  /* 0x00000065ebeb7211 */ /* 0x080fe200030f0eff */
[----:B------:R-:W-:Y:S01]  /*7890*/  IMAD R142, R142, UR4, RZ ;  /* 0x000000048e8e7c24 */ /* 0x000fe2000f8e02ff */
[-C--:B------:R-:W-:Y:S01]  /*78a0*/  LEA.HI.X.SX32 R240, R134, R101.reuse, 0x1, P2 ;  /* 0x0000006586f07211 */ /* 0x080fe200010f0eff */
[----:B------:R-:W-:Y:S01]  /*78b0*/  IMAD R162, R162, UR4, RZ ;  /* 0x00000004a2a27c24 */ /* 0x000fe2000f8e02ff */
[-C--:B------:R-:W-:Y:S01]  /*78c0*/  LEA.HI.X.SX32 R242, R135, R101.reuse, 0x1, P4 ;  /* 0x0000006587f27211 */ /* 0x080fe200020f0eff */
[----:B------:R-:W-:Y:S01]  /*78d0*/  IMAD R140, R140, UR4, RZ ;  /* 0x000000048c8c7c24 */ /* 0x000fe2000f8e02ff */
[-C--:B------:R-:W-:Y:S01]  /*78e0*/  LEA.HI.X.SX32 R244, R157, R101.reuse, 0x1, P3 ;  /* 0x000000659df47211 */ /* 0x080fe200018f0eff */
[----:B------:R-:W-:Y:S01]  /*78f0*/  STS.U8 [R2+UR9+0x780], R186 ;  /* 0x000780ba02007988 */ /* 0x000fe20008000009 */
[-C--:B------:R-:W-:Y:S02]  /*7900*/  IADD3 R247, P6, PT, R158, R102.reuse, RZ ;  /* 0x000000669ef77210 */ /* 0x080fe40007fde0ff */
[-C--:B------:R-:W-:Y:S01]  /*7910*/  IADD3 R251, P2, PT, R156, R102.reuse, RZ ;  /* 0x000000669cfb7210 */ /* 0x080fe20007f5e0ff */
[----:B------:R-:W-:Y:S01]  /*7920*/  IMAD R141, R141, UR4, RZ ;  /* 0x000000048d8d7c24 */ /* 0x000fe2000f8e02ff */
[-C--:B------:R-:W-:Y:S01]  /*7930*/  IADD3 R8, P4, PT, R159, R102.reuse, RZ ;  /* 0x000000669f087210 */ /* 0x080fe20007f9e0ff */
[----:B------:R-:W-:Y:S01]  /*7940*/  IMAD R139, R139, UR4, RZ ;  /* 0x000000048b8b7c24 */ /* 0x000fe2000f8e02ff */
[----:B------:R-:W-:Y:S01]  /*7950*/  IADD3 R4, P3, PT, R153, R102, RZ ;  /* 0x0000006699047210 */ /* 0x000fe20007f7e0ff */
[----:B------:R-:W-:Y:S01]  /*7960*/  STS.U8 [R2+UR9+0xb80], R181 ;  /* 0x000b80b502007988 */ /* 0x000fe20008000009 */
[----:B------:R-:W-:-:S02]  /*7970*/  LEA.HI.X.SX32 R237, R237, R101, 0x1, P5 ;  /* 0x00000065eded7211 */ /* 0x000fc400028f0eff */
[-C--:B------:R-:W-:Y:S01]  /*7980*/  IADD3 R249, P5, PT, R155, R102.reuse, RZ ;  /* 0x000000669bf97210 */ /* 0x080fe20007fbe0ff */
[----:B------:R0:W-:Y:S01]  /*7990*/  STS.U8 [R2+UR9+0xf80], R175 ;  /* 0x000f80af02007988 */ /* 0x0001e20008000009 */
[-C--:B------:R-:W-:Y:S02]  /*79a0*/  LEA.HI.X.SX32 R246, R158, R101.reuse, 0x1, P6 ;  /* 0x000000659ef67211 */ /* 0x080fe400030f0eff */
        /* <DEDUP_REMOVED lines=8> */
[-C--:B0-----:R-:W-:Y:S01]  /*7a30*/  LEA.HI.X.SX32 R2, R153, R101.reuse, 0x1, P3 ;  /* 0x0000006599027211 */ /* 0x081fe200018f0eff */
        /* <DEDUP_REMOVED lines=21> */
[----:B------:R-:W-:Y:S01]  /*7b90*/  IADD3 R131, P3, PT, R164, R102, RZ ;  /* 0x00000066a4837210 */ /* 0x000fe20007f7e0ff */
[----:B------:R-:W-:Y:S01]  /*7ba0*/  IMAD R112, R112, UR4, RZ ;  /* 0x0000000470707c24 */ /* 0x000fe2000f8e02ff */
[-C--:B------:R-:W-:Y:S01]  /*7bb0*/  LEA.HI.X.SX32 R192, R154, R101.reuse, 0x1, P5 ;  /* 0x000000659ac07211 */ /* 0x080fe200028f0eff */
[----:B------:R-:W5:Y:S01]  /*7bc0*/  LDL.LU R26, [R1+0x1a0] ;  /* 0x0001a000011a7983 */ /* 0x000f620000300800 */
[----:B------:R-:W-:-:S02]  /*7bd0*/  LEA.HI.X.SX32 R154, R149, R101, 0x1, P2 ;  /* 0x00000065959a7211 */ /* 0x000fc400010f0eff */
[-C--:B------:R-:W-:Y:S01]  /*7be0*/  LEA.HI.X.SX32 R126, R150, R101.reuse, 0x1, P4 ;  /* 0x00000065967e7211 */ /* 0x080fe200020f0eff */
[----:B------:R-:W5:Y:S01]  /*7bf0*/  LDL.LU R27, [R1+0x19c] ;  /* 0x00019c00011b7983 */ /* 0x000f620000300800 */
[-C--:B------:R-:W-:Y:S02]  /*7c00*/  LEA.HI.X.SX32 R132, R164, R101.reuse, 0x1, P3 ;  /* 0x00000065a4847211 */ /* 0x080fe400018f0eff */
[-C--:B------:R-:W-:Y:S01]  /*7c10*/  IADD3 R6, P3, PT, R148, R102.reuse, RZ ;  /* 0x0000006694067210 */ /* 0x080fe20007f7e0ff */
[----:B------:R-:W5:Y:S01]  /*7c20*/  LDL.LU R23, [R1+0x198] ;  /* 0x0001980001177983 */ /* 0x000f620000300800 */
[-C--:B------:R-:W-:Y:S02]  /*7c30*/  IADD3 R149, P4, PT, R146, R102.reuse, RZ ;  /* 0x0000006692957210 */ /* 0x080fe40007f9e0ff */
[----:B------:R-:W-:Y:S01]  /*7c40*/  IADD3 R10, P2, PT, R147, R102, RZ ;  /* 0x00000066930a7210 */ /* 0x000fe20007f5e0ff */
[----:B------:R-:W5:Y:S01]  /*7c50*/  LDL.LU R25, [R1+0x194] ;  /* 0x0001940001197983 */ /* 0x000f620000300800 */
[----:B------:R-:W-:-:S02]  /*7c60*/  LEA.HI.X.SX32 R9, R148, R101, 0x1, P3 ;  /* 0x0000006594097211 */ /* 0x000fc400018f0eff */
[-C--:B------:R-:W-:Y:S01]  /*7c70*/  LEA.HI.X.SX32 R150, R146, R101.reuse, 0x1, P4 ;  /* 0x0000006592967211 */ /* 0x080fe200020f0eff */
[----:B------:R-:W5:Y:S01]  /*7c80*/  LDL.LU R22, [R1+0x190] ;  /* 0x0001900001167983 */ /* 0x000f620000300800 */
[-C--:B------:R-:W-:Y:S02]  /*7c90*/  IADD3 R136, P3, PT, R145, R102.reuse, RZ ;  /* 0x0000006691887210 */ /* 0x080fe40007f7e0ff */
[-C--:B------:R-:W-:Y:S02]  /*7ca0*/  IADD3 R129, P4, PT, R144, R102.reuse, RZ ;  /* 0x0000006690817210 */ /* 0x080fe40007f9e0ff */
[-C--:B------:R-:W-:Y:S02]  /*7cb0*/  LEA.HI.X.SX32 R13, R147, R101.reuse, 0x1, P2 ;  /* 0x00000065930d7211 */ /* 0x080fe400010f0eff */
[----:B------:R-:W-:Y:S02]  /*7cc0*/  IADD3 R159, P2, PT, R167, R102, RZ ;  /* 0x00000066a79f7210 */ /* 0x000fe40007f5e0ff */
[----:B------:R-:W-:-:S02]  /*7cd0*/  LEA.HI.X.SX32 R114, R145, R101, 0x1, P3 ;  /* 0x0000006591727211 */ /* 0x000fc400018f0eff */
[-C--:B------:R-:W-:Y:S02]  /*7ce0*/  LEA.HI.X.SX32 R130, R144, R101.reuse, 0x1, P4 ;  /* 0x0000006590827211 */ /* 0x080fe400020f0eff */
[-C--:B------:R-:W-:Y:S02]  /*7cf0*/  IADD3 R145, P4, PT, R142, R102.reuse, RZ ;  /* 0x000000668e917210 */ /* 0x080fe40007f9e0ff */
[----:B------:R-:W-:Y:S02]  /*7d00*/  LEA.HI.X.SX32 R153, R167, R101, 0x1, P2 ;  /* 0x00000065a7997211 */ /* 0x000fe400010f0eff */
[-C--:B------:R-:W-:Y:S02]  /*7d10*/  IADD3 R7, P6, PT, R162, R102.reuse, RZ ;  /* 0x00000066a2077210 */ /* 0x080fe40007fde0ff */
[-C--:B------:R-:W-:Y:S02]  /*7d20*/  IADD3 R118, P2, PT, R140, R102.reuse, RZ ;  /* 0x000000668c767210 */ /* 0x080fe40007f5e0ff */
[----:B------:R-:W-:-:S02]  /*7d30*/  IADD3 R14, P3, PT, R141, R102, RZ ;  /* 0x000000668d0e7210 */ /* 0x000fc40007f7e0ff */
[-C--:B------:R-:W-:Y:S02]  /*7d40*/  LEA.HI.X.SX32 R144, R142, R101.reuse, 0x1, P4 ;  /* 0x000000658e907211 */ /* 0x080fe400020f0eff */
[-C--:B------:R-:W-:Y:S02]  /*7d50*/  IADD3 R155, P4, PT, R139, R102.reuse, RZ ;  /* 0x000000668b9b7210 */ /* 0x080fe40007f9e0ff */
[----:B------:R-:W-:Y:S02]  /*7d60*/  PLOP3.LUT P0, PT, PT, PT, UP1, 0x80, 0x8 ;  /* 0x000000000008781c */ /* 0x000fe40003f0f018 */
[----:B------:R-:W-:Y:S02]  /*7d70*/  IADD3 R5, P5, PT, R163, R102, RZ ;  /* 0x00000066a3057210 */ /* 0x000fe40007fbe0ff */
[-C--:B------:R-:W-:Y:S02]  /*7d80*/  LEA.HI.X.SX32 R12, R162, R101.reuse, 0x1, P6 ;  /* 0x00000065a20c7211 */ /* 0x080fe400030f0eff */
[----:B------:R-:W-:-:S02]  /*7d90*/  LEA.HI.X.SX32 R119, R140, R101, 0x1, P2 ;  /* 0x000000658c777211 */ /* 0x000fc400010f0eff */
[-C--:B------:R-:W-:Y:S02]  /*7da0*/  LEA.HI.X.SX32 R141, R141, R101.reuse, 0x1, P3 ;  /* 0x000000658d8d7211 */ /* 0x080fe400018f0eff */
[-C--:B------:R-:W-:Y:S02]  /*7db0*/  IADD3 R147, P2, PT, R143, R102.reuse, RZ ;  /* 0x000000668f937210 */ /* 0x080fe40007f5e0ff */
[-C--:B------:R-:W-:Y:S02]  /*7dc0*/  IADD3 R162, P3, PT, R138, R102.reuse, RZ ;  /* 0x000000668aa27210 */ /* 0x080fe40007f7e0ff */
[----:B------:R-:W-:Y:S02]  /*7dd0*/  LEA.HI.X.SX32 R156, R139, R101, 0x1, P4 ;  /* 0x000000658b9c7211 */ /* 0x000fe400020f0eff */
[-C--:B------:R-:W-:Y:S02]  /*7de0*/  IADD3 R120, P6, PT, R165, R102.reuse, RZ ;  /* 0x00000066a5787210 */ /* 0x080fe40007fde0ff */
[----:B------:R-:W-:-:S02]  /*7df0*/  IADD3 R116, P4, PT, R109, R102, RZ ;  /* 0x000000666d747210 */ /* 0x000fc40007f9e0ff */
[----:B------:R-:W-:Y:S02]  /*7e00*/  ISETP.LT.AND P0, PT, R137, UR22, P0 ;  /* 0x0000001689007c0c */ /* 0x000fe40008701270 */
[-C--:B------:R-:W-:Y:S02]  /*7e10*/  LEA.HI.X.SX32 R3, R163, R101.reuse, 0x1, P5 ;  /* 0x00000065a3037211 */ /* 0x080fe400028f0eff */
[-C--:B------:R-:W-:Y:S02]  /*7e20*/  LEA.HI.X.SX32 R148, R143, R101.reuse, 0x1, P2 ;  /* 0x000000658f947211 */ /* 0x080fe400010f0eff */
[-C--:B------:R-:W-:Y:S02]  /*7e30*/  LEA.HI.X.SX32 R163, R138, R101.reuse, 0x1, P3 ;  /* 0x000000658aa37211 */ /* 0x080fe400018f0eff */
[----:B------:R-:W-:Y:S02]  /*7e40*/  IADD3 R17, P5, PT, R166, R102, RZ ;  /* 0x00000066a6117210 */ /* 0x000fe40007fbe0ff */
[----:B------:R-:W-:-:S02]  /*7e50*/  LEA.HI.X.SX32 R121, R165, R101, 0x1, P6 ;  /* 0x00000065a5797211 */ /* 0x000fc400030f0eff */
[-C--:B------:R-:W-:Y:S02]  /*7e60*/  IADD3 R181, P2, PT, R111, R102.reuse, RZ ;  /* 0x000000666fb57210 */ /* 0x080fe40007f5e0ff */
[-C--:B------:R-:W-:Y:S02]  /*7e70*/  IADD3 R127, P3, PT, R110, R102.reuse, RZ ;  /* 0x000000666e7f7210 */ /* 0x080fe40007f7e0ff */
[-C--:B------:R-:W-:Y:S02]  /*7e80*/  LEA.HI.X.SX32 R117, R109, R101.reuse, 0x1, P4 ;  /* 0x000000656d757211 */ /* 0x080fe400020f0eff */
[-C--:B------:R-:W-:Y:S02]  /*7e90*/  IADD3 R165, P4, PT, R106, R102.reuse, RZ ;  /* 0x000000666aa57210 */ /* 0x080fe40007f9e0ff */
[----:B------:R-:W-:Y:S02]  /*7ea0*/  IADD3 R142, P6, PT, R113, R102, RZ ;  /* 0x00000066718e7210 */ /* 0x000fe40007fde0ff */
[----:B------:R-:W-:-:S02]  /*7eb0*/  LEA.HI.X.SX32 R15, R166, R101, 0x1, P5 ;  /* 0x00000065a60f7211 */ /* 0x000fc400028f0eff */
[-C--:B------:R-:W-:Y:S02]  /*7ec0*/  LEA.HI.X.SX32 R175, R111, R101.reuse, 0x1, P2 ;  /* 0x000000656faf7211 */ /* 0x080fe400010f0eff */
[-C--:B------:R-:W-:Y:S02]  /*7ed0*/  LEA.HI.X.SX32 R128, R110, R101.reuse, 0x1, P3 ;  /* 0x000000656e807211 */ /* 0x080fe400018f0eff */
[-C--:B------:R-:W-:Y:S02]  /*7ee0*/  IADD3 R164, P2, PT, R108, R102.reuse, RZ ;  /* 0x000000666ca47210 */ /* 0x080fe40007f5e0ff */
[-C--:B------:R-:W-:Y:S02]  /*7ef0*/  IADD3 R146, P3, PT, R107, R102.reuse, RZ ;  /* 0x000000666b927210 */ /* 0x080fe40007f7e0ff */
[----:B------:R-:W-:Y:S02]  /*7f00*/  LEA.HI.X.SX32 R166, R106, R101, 0x1, P4 ;  /* 0x000000656aa67211 */ /* 0x000fe400020f0eff */
[----:B------:R-:W-:-:S02]  /*7f10*/  IADD3 R187, P4, PT, R103, R102, RZ ;  /* 0x0000006667bb7210 */ /* 0x000fc40007f9e0ff */
[-C--:B------:R-:W-:Y:S02]  /*7f20*/  LEA.HI.X.SX32 R143, R113, R101.reuse, 0x1, P6 ;  /* 0x00000065718f7211 */ /* 0x080fe400030f0eff */
[-C--:B------:R-:W-:Y:S02]  /*7f30*/  LEA.HI.X.SX32 R140, R108, R101.reuse, 0x1, P2 ;  /* 0x000000656c8c7211 */ /* 0x080fe400010f0eff */
[-C--:B------:R-:W-:Y:S02]  /*7f40*/  LEA.HI.X.SX32 R167, R107, R101.reuse, 0x1, P3 ;  /* 0x000000656ba77211 */ /* 0x080fe400018f0eff */
[-C--:B------:R-:W-:Y:S02]  /*7f50*/  IADD3 R151, P2, PT, R105, R102.reuse, RZ ;  /* 0x0000006669977210 */ /* 0x080fe40007f5e0ff */
[-C--:B------:R-:W-:Y:S02]  /*7f60*/  IADD3 R157, P3, PT, R104, R102.reuse, RZ ;  /* 0x00000066689d7210 */ /* 0x080fe40007f7e0ff */
[----:B------:R-:W-:Y:S01]  /*7f70*/  IADD3 R124, P5, PT, R112, R102, RZ ;  /* 0x00000066707c7210 */ /* 0x000fe20007fbe0ff */
[----:B------:R-:W-:Y:S01]  /*7f80*/  @P0 IMAD.MOV.U32 R102, RZ, RZ, R142 ;  /* 0x000000ffff660224 */ /* 0x000fe200078e008e */
[----:B------:R-:W-:Y:S01]  /*7f90*/  LEA.HI.X.SX32 R186, R103, R101, 0x1, P4 ;  /* 0x0000006567ba7211 */ /* 0x000fe200020f0eff */
[----:B------:R-:W-:Y:S01]  /*7fa0*/  @P0 IMAD.MOV.U32 R103, RZ, RZ, R143 ;  /* 0x000000ffff670224 */ /* 0x000fe200078e008f */
[----:B------:R-:W-:-:S02]  /*7fb0*/  PRMT R106, RZ, 0x7610, R106 ;  /* 0x00007610ff6a7816 */ /* 0x000fc4000000006a */
[-C--:B------:R-:W-:Y:S02]  /*7fc0*/  LEA.HI.X.SX32 R161, R105, R101.reuse, 0x1, P2 ;  /* 0x0000006569a17211 */ /* 0x080fe400010f0eff */
[-C--:B------:R-:W-:Y:S02]  /*7fd0*/  LEA.HI.X.SX32 R158, R104, R101.reuse, 0x1, P3 ;  /* 0x00000065689e7211 */ /* 0x080fe400018f0eff */
[----:B------:R-:W-:Y:S01]  /*7fe0*/  LEA.HI.X.SX32 R125, R112, R101, 0x1, P5 ;  /* 0x00000065707d7211 */ /* 0x000fe200028f0eff */
[----:B------:R0:W2:Y:S01]  /*7ff0*/  @P0 LDG.E.U8 R106, desc[UR20][R102.64] ;  /* 0x00000014666a0981 */ /* 0x0000a2000c1e1100 */
[----:B------:R-:W-:Y:S01]  /*8000*/  PRMT R101, RZ, 0x7610, R101 ;  /* 0x00007610ff657816 */ /* 0x000fe20000000065 */
[----:B0-----:R-:W-:Y:S02]  /*8010*/  @P0 IMAD.MOV.U32 R102, RZ, RZ, R198 ;  /* 0x000000ffff660224 */ /* 0x001fe400078e00c6 */
[----:B------:R-:W-:-:S05]  /*8020*/  @P0 IMAD.MOV.U32 R103, RZ, RZ, R197 ;  /* 0x000000ffff670224 */ /* 0x000fca00078e00c5 */
[----:B------:R0:W3:Y:S01]  /*8030*/  @P0 LDG.E.U8 R101, desc[UR20][R102.64] ;  /* 0x0000001466650981 */ /* 0x0000e2000c1e1100 */
[----:B------:R-:W-:Y:S02]  /*8040*/  @P0 IMAD.MOV.U32 R104, RZ, RZ, R214 ;  /* 0x000000ffff680224 */ /* 0x000fe400078e00d6 */
[----:B------:R-:W-:Y:S01]  /*8050*/  @P0 IMAD.MOV.U32 R105, RZ, RZ, R213 ;  /* 0x000000ffff690224 */ /* 0x000fe200078e00d5 */
[----:B0-----:R-:W-:-:S06]  /*8060*/  PRMT R102, RZ, 0x7610, R102 ;  /* 0x00007610ff667816 */ /* 0x001fcc0000000066 */
[----:B------:R0:W4:Y:S01]  /*8070*/  @P0 LDG.E.U8 R102, desc[UR20][R104.64] ;  /* 0x0000001468660981 */ /* 0x000122000c1e1100 */
[----:B------:R-:W-:-:S05]  /*8080*/  LOP3.LUT R152, R137, 0x30, RZ, 0x3c, !PT ;  /* 0x0000003089987812 */ /* 0x000fca00078e3cff */
[----:B------:R-:W-:Y:S04]  /*8090*/  STS.U8 [R152+UR9+0x1380], R24 ;  /* 0x0013801898007988 */ /* 0x000fe80008000009 */
[----:B------:R-:W-:Y:S04]  /*80a0*/  STS.U8 [R152+UR9+0x1780], R19 ;  /* 0x0017801398007988 */ /* 0x000fe80008000009 */
[----:B------:R-:W-:Y:S01]  /*80b0*/  STS.U8 [R152+UR9+0x1b80], R21 ;  /* 0x001b801598007988 */ /* 0x000fe20008000009 */
[----:B0-----:R-:W-:-:S03]  /*80c0*/  @P0 IMAD.MOV.U32 R104, RZ, RZ, R230 ;  /* 0x000000ffff680224 */ /* 0x001fc600078e00e6 */
[----:B------:R-:W-:Y:S01]  /*80d0*/  STS.U8 [R152+UR9+0x1f80], R238 ;  /* 0x001f80ee98007988 */ /* 0x000fe20008000009 */
[----:B------:R-:W-:-:S03]  /*80e0*/  @P0 IMAD.MOV.U32 R105, RZ, RZ, R229 ;  /* 0x000000ffff690224 */ /* 0x000fc600078e00e5 */
[----:B---3--:R0:W-:Y:S02]  /*80f0*/  STS.U8 [R137+UR9+0x2000], R101 ;  /* 0x0020006589007988 */ /* 0x0081e40008000009 */
[----:B0-----:R-:W-:-:S06]  /*8100*/  PRMT R101, RZ, 0x7610, R101 ;  /* 0x00007610ff657816 */ /* 0x001fcc0000000065 */
[----:B------:R0:W3:Y:S04]  /*8110*/  @P0 LDG.E.U8 R101, desc[UR20][R104.64] ;  /* 0x0000001468650981 */ /* 0x0000e8000c1e1100 */
[----:B----4-:R1:W-:Y:S01]  /*8120*/  STS.U8 [R137+UR9+0x2400], R102 ;  /* 0x0024006689007988 */ /* 0x0103e20008000009 */
[----:B0-----:R-:W-:Y:S02]  /*8130*/  @P0 IMAD.MOV.U32 R104, RZ, RZ, R247 ;  /* 0x000000ffff680224 */ /* 0x001fe400078e00f7 */
[----:B------:R-:W-:Y:S01]  /*8140*/  @P0 IMAD.MOV.U32 R105, RZ, RZ, R246 ;  /* 0x000000ffff690224 */ /* 0x000fe200078e00f6 */
[----:B-1----:R-:W-:-:S06]  /*8150*/  PRMT R102, RZ, 0x7610, R102 ;  /* 0x00007610ff667816 */ /* 0x002fcc0000000066 */
[----:B------:R0:W4:Y:S01]  /*8160*/  @P0 LDG.E.U8 R102, desc[UR20][R104.64] ;  /* 0x0000001468660981 */ /* 0x000122000c1e1100 */
[----:B------:R-:W-:Y:S01]  /*8170*/  PRMT R103, RZ, 0x7610, R103 ;  /* 0x00007610ff677816 */ /* 0x000fe20000000067 */
[----:B0-----:R-:W-:Y:S02]  /*8180*/  @P0 IMAD.MOV.U32 R104, RZ, RZ, R20 ;  /* 0x000000ffff680224 */ /* 0x001fe400078e0014 */
[----:B------:R-:W-:Y:S01]  /*8190*/  @P0 IMAD.MOV.U32 R105, RZ, RZ, R18 ;  /* 0x000000ffff690224 */ /* 0x000fe200078e0012 */
[----:B---3--:R0:W-:Y:S02]  /*81a0*/  STS.U8 [R137+UR9+0x2800], R101 ;  /* 0x0028006589007988 */ /* 0x0081e40008000009 */
[----:B0-----:R-:W-:-:S06]  /*81b0*/  PRMT R101, RZ, 0x7610, R101 ;  /* 0x00007610ff657816 */ /* 0x001fcc0000000065 */
[----:B------:R0:W3:Y:S04]  /*81c0*/  @P0 LDG.E.U8 R101, desc[UR20][R104.64] ;  /* 0x0000001468650981 */ /* 0x0000e8000c1e1100 */
[----:B----4-:R1:W-:Y:S01]  /*81d0*/  STS.U8 [R137+UR9+0x2c00], R102 ;  /* 0x002c006689007988 */ /* 0x0103e20008000009 */
[----:B0-----:R-:W-:Y:S02]  /*81e0*/  @P0 IMAD.MOV.U32 R104, RZ, RZ, R17 ;  /* 0x000000ffff680224 */ /* 0x001fe400078e0011 */
[----:B------:R-:W-:Y:S01]  /*81f0*/  @P0 IMAD.MOV.U32 R105, RZ, RZ, R15 ;  /* 0x000000ffff690224 */ /* 0x000fe200078e000f */
[----:B-1----:R-:W-:-:S04]  /*8200*/  PRMT R102, RZ, 0x7610, R102 ;  /* 0x00007610ff667816 */ /* 0x002fc80000000066 */
[----:B------:R0:W4:Y:S02]  /*8210*/  @P0 LDG.E.U8 R103, desc[UR20][R104.64] ;  /* 0x0000001468670981 */ /* 0x000124000c1e1100 */
[----:B0-----:R-:W-:Y:S02]  /*8220*/  @P0 IMAD.MOV.U32 R104, RZ, RZ, R14 ;  /* 0x000000ffff680224 */ /* 0x001fe400078e000e */
[----:B------:R-:W-:-:S05]  /*8230*/  @P0 IMAD.MOV.U32 R105, RZ, RZ, R141 ;  /* 0x000000ffff690224 */ /* 0x000fca00078e008d */
[----:B------:R0:W2:Y:S02]  /*8240*/  @P0 LDG.E.U8 R102, desc[UR20][R104.64] ;  /* 0x0000001468660981 */ /* 0x0000a4000c1e1100 */
[----:B0-----:R-:W-:Y:S02]  /*8250*/  @P0 IMAD.MOV.U32 R104, RZ, RZ, R164 ;  /* 0x000000ffff680224 */ /* 0x001fe400078e00a4 */
[----:B------:R-:W-:Y:S01]  /*8260*/  @P0 IMAD.MOV.U32 R105, RZ, RZ, R140 ;  /* 0x000000ffff690224 */ /* 0x000fe200078e008c */
[----:B------:R-:W-:Y:S04]  /*8270*/  STL [R1], R8 ;  /* 0x0000000801007387 */ /* 0x000fe80000100800 */
[----:B---3--:R0:W-:Y:S02]  /*8280*/  STS.U8 [R137+UR9+0x3000], R101 ;  /* 0x0030006589007988 */ /* 0x0081e40008000009 */
[----:B0-----:R-:W-:-:S06]  /*8290*/  PRMT R101, RZ, 0x7610, R101 ;  /* 0x00007610ff657816 */ /* 0x001fcc0000000065 */
[----:B------:R0:W3:Y:S04]  /*82a0*/  @P0 LDG.E.U8 R101, desc[UR20][R104.64] ;  /* 0x0000001468650981 */ /* 0x0000e8000c1e1100 */
[----:B----4-:R-:W-:Y:S01]  /*82b0*/  STS.U8 [R137+UR9+0x3400], R103 ;  /* 0x0034006789007988 */ /* 0x010fe20008000009 */
[----:B0-----:R-:W-:Y:S02]  /*82c0*/  @P0 IMAD.MOV.U32 R104, RZ, RZ, R200 ;  /* 0x000000ffff680224 */ /* 0x001fe400078e00c8 */
[----:B------:R-:W-:Y:S01]  /*82d0*/  @P0 IMAD.MOV.U32 R105, RZ, RZ, R199 ;  /* 0x000000ffff690224 */ /* 0x000fe200078e00c7 */
[----:B--2---:R0:W-:Y:S02]  /*82e0*/  STS.U8 [R137+UR9+0x3800], R102 ;  /* 0x0038006689007988 */ /* 0x0041e40008000009 */
[----:B0-----:R-:W-:-:S06]  /*82f0*/  PRMT R102, RZ, 0x7610, R102 ;  /* 0x00007610ff667816 */ /* 0x001fcc0000000066 */
[----:B------:R0:W2:Y:S04]  /*8300*/  @P0 LDG.E.U8 R102, desc[UR20][R104.64] ;  /* 0x0000001468660981 */ /* 0x0000a8000c1e1100 */
[----:B------:R-:W-:Y:S04]  /*8310*/  STL [R1+0x8], R4 ;  /* 0x0000080401007387 */ /* 0x000fe80000100800 */
        /* <DEDUP_REMOVED lines=53> */
[----:B------:R-:W-:Y:S01]  /*8670*/  STL [R1+0xd4], R128 ;  /* 0x0000d48001007387 */ /* 0x000fe20000100800 */
[----:B0-----:R-:W-:-:S03]  /*8680*/  @P0 IMAD.MOV.U32 R104, RZ, RZ, R216 ;  /* 0x000000ffff680224 */ /* 0x001fc600078e00d8 */
[----:B------:R-:W-:Y:S01]  /*8690*/  STL [R1+0xdc], R117 ;  /* 0x0000dc7501007387 */ /* 0x000fe20000100800 */
[----:B------:R-:W-:-:S03]  /*86a0*/  @P0 IMAD.MOV.U32 R105, RZ, RZ, R215 ;  /* 0x000000ffff690224 */ /* 0x000fc600078e00d7 */
[----:B------:R0:W-:Y:S02]  /*86b0*/  STL [R1+0xe8], R164 ;  /* 0x0000e8a401007387 */ /* 0x0001e40000100800 */
[----:B0-----:R-:W-:Y:S02]  /*86c0*/  LOP3.LUT R164, R137, 0x10, RZ, 0x3c, !PT ;  /* 0x0000001089a47812 */ /* 0x001fe400078e3cff */
[----:B---3--:R0:W-:Y:S02]  /*86d0*/  STS.U8 [R137+UR9+0x3c00], R101 ;  /* 0x003c006589007988 */ /* 0x0081e40008000009 */
[----:B0-----:R-:W-:-:S06]  /*86e0*/  PRMT R101, RZ, 0x7610, R101 ;  /* 0x00007610ff657816 */ /* 0x001fcc0000000065 */
[----:B------:R0:W3:Y:S02]  /*86f0*/  @P0 LDG.E.U8 R101, desc[UR20][R104.64] ;  /* 0x0000001468650981 */ /* 0x0000e4000c1e1100 */
[----:B0-----:R-:W-:Y:S02]  /*8700*/  @P0 IMAD.MOV.U32 R104, RZ, RZ, R232 ;  /* 0x000000ffff680224 */ /* 0x001fe400078e00e8 */
[----:B------:R-:W-:Y:S01]  /*8710*/  @P0 IMAD.MOV.U32 R105, RZ, RZ, R231 ;  /* 0x000000ffff690224 */ /* 0x000fe200078e00e7 */
[----:B--2---:R0:W-:Y:S02]  /*8720*/  STS.U8 [R164+UR9+0x2080], R102 ;  /* 0x00208066a4007988 */ /* 0x0041e40008000009 */
[----:B0-----:R-:W-:-:S06]  /*8730*/  PRMT R102, RZ, 0x7610, R102 ;  /* 0x00007610ff667816 */ /* 0x001fcc0000000066 */
[----:B------:R0:W2:Y:S02]  /*8740*/  @P0 LDG.E.U8 R102, desc[UR20][R104.64] ;  /* 0x0000001468660981 */ /* 0x0000a4000c1e1100 */
[----:B0-----:R-:W-:Y:S02]  /*8750*/  @P0 IMAD.MOV.U32 R104, RZ, RZ, R249 ;  /* 0x000000ffff680224 */ /* 0x001fe400078e00f9 */
[----:B------:R-:W-:Y:S01]  /*8760*/  @P0 IMAD.MOV.U32 R105, RZ, RZ, R248 ;  /* 0x000000ffff690224 */ /* 0x000fe200078e00f8 */
        /* <DEDUP_REMOVED lines=31> */
[----:B0-----:R-:W-:Y:S02]  /*8960*/  LOP3.LUT R164, R137, 0x20, RZ, 0x3c, !PT ;  /* 0x0000002089a47812 */ /* 0x001fe400078e3cff */
[----:B------:R-:W-:-:S06]  /*8970*/  PRMT R101, RZ, 0x7610, R101 ;  /* 0x00007610ff657816 */ /* 0x000fcc0000000065 */
        /* <DEDUP_REMOVED lines=75> */
[----:B------:R0:W2:Y:S01]  /*8e30*/  @P0 LDG.E.U8 R102, desc[UR20][R104.64] ;  /* 0x0000001468660981 */ /* 0x0000a2000c1e1100 */
[----:B------:R-:W-:Y:S01]  /*8e40*/  @P0 IMAD.MOV.U32 R103, RZ, RZ, R221 ;  /* 0x000000ffff670224 */ /* 0x000fe200078e00dd */
[----:B0-----:R-:W-:Y:S02]  /*8e50*/  LOP3.LUT R104, R137, 0x40, RZ, 0x3c, !PT ;  /* 0x0000004089687812 */ /* 0x001fe400078e3cff */
[----:B---3--:R0:W-:Y:S02]  /*8e60*/  STS.U8 [R152+UR9+0x3d80], R101 ;  /* 0x003d806598007988 */ /* 0x0081e40008000009 */
[----:B0-----:R-:W-:Y:S02]  /*8e70*/  PRMT R101, RZ, 0x7610, R101 ;  /* 0x00007610ff657816 */ /* 0x001fe40000000065 */
[----:B--2---:R0:W-:Y:S02]  /*8e80*/  STS.U8 [R104+UR9+0x2200], R102 ;  /* 0x0022006668007988 */ /* 0x0041e40008000009 */
[----:B0-----:R-:W-:-:S05]  /*8e90*/  @P0 IMAD.MOV.U32 R102, RZ, RZ, R222 ;  /* 0x000000ffff660224 */ /* 0x001fca00078e00de */
[----:B------:R0:W2:Y:S02]  /*8ea0*/  @P0 LDG.E.U8 R101, desc[UR20][R102.64] ;  /* 0x0000001466650981 */ /* 0x0000a4000c1e1100 */
[----:B0-----:R-:W-:Y:S02]  /*8eb0*/  @P0 IMAD.MOV.U32 R102, RZ, RZ, R239 ;  /* 0x000000ffff660224 */ /* 0x001fe400078e00ef */
[----:B------:R-:W-:Y:S01]  /*8ec0*/  @P0 IMAD.MOV.U32 R103, RZ, RZ, R237 ;  /* 0x000000ffff670224 */ /* 0x000fe200078e00ed */
[----:B--2---:R0:W-:Y:S02]  /*8ed0*/  STS.U8 [R104+UR9+0x2600], R101 ;  /* 0x0026006568007988 */ /* 0x0041e40008000009 */
[----:B0-----:R-:W-:-:S06]  /*8ee0*/  PRMT R101, RZ, 0x7610, R101 ;  /* 0x00007610ff657816 */ /* 0x001fcc0000000065 */
        /* <DEDUP_REMOVED lines=25> */
[----:B------:R0:W2:Y:S01]  /*9080*/  @P0 LDG.E.U8 R101, desc[UR20][R102.64] ;  /* 0x0000001466650981 */ /* 0x0000a2000c1e1100 */
[----:B------:R-:W-:Y:S01]  /*9090*/  @P0 IMAD.MOV.U32 R105, RZ, RZ, R207 ;  /* 0x000000ffff690224 */ /* 0x000fe200078e00cf */
[----:B0-----:R-:W-:Y:S02]  /*90a0*/  PRMT R102, RZ, 0x7610, R102 ;  /* 0x00007610ff667816 */ /* 0x001fe40000000066 */
[----:B--2---:R0:W-:Y:S02]  /*90b0*/  STS.U8 [R104+UR9+0x3e00], R101 ;  /* 0x003e006568007988 */ /* 0x0041e40008000009 */
[----:B0-----:R-:W-:-:S05]  /*90c0*/  @P0 IMAD.MOV.U32 R104, RZ, RZ, R208 ;  /* 0x000000ffff680224 */ /* 0x001fca00078e00d0 */
[----:B------:R-:W2:Y:S01]  /*90d0*/  @P0 LDG.E.U8 R102, desc[UR20][R104.64] ;  /* 0x0000001468660981 */ /* 0x000ea2000c1e1100 */
[----:B------:R-:W-:Y:S01]  /*90e0*/  LOP3.LUT R107, R137, 0x50, RZ, 0x3c, !PT ;  /* 0x00000050896b7812 */ /* 0x000fe200078e3cff */
[----:B------:R-:W-:Y:S01]  /*90f0*/  @P0 IMAD.MOV.U32 R103, RZ, RZ, R223 ;  /* 0x000000ffff670224 */ /* 0x000fe200078e00df */
[----:B------:R-:W-:-:S03]  /*9100*/  PRMT R101, RZ, 0x7610, R101 ;  /* 0x00007610ff657816 */ /* 0x000fc60000000065 */
        /* <DEDUP_REMOVED lines=28> */
[----:B------:R-:W-:Y:S02]  /*92d0*/  @P0 IMAD.MOV.U32 R104, RZ, RZ, R210 ;  /* 0x000000ffff680224 */ /* 0x000fe400078e00d2 */
[----:B------:R-:W-:Y:S02]  /*92e0*/  @P0 IMAD.MOV.U32 R105, RZ, RZ, R209 ;  /* 0x000000ffff690224 */ /* 0x000fe400078e00d1 */
[----:B0-----:R-:W-:Y:S02]  /*92f0*/  @P0 IMAD.MOV.U32 R102, RZ, RZ, R187 ;  /* 0x000000ffff660224 */ /* 0x001fe400078e00bb */
[----:B------:R-:W-:Y:S01]  /*9300*/  @P0 IMAD.MOV.U32 R103, RZ, RZ, R186 ;  /* 0x000000ffff670224 */ /* 0x000fe200078e00ba */
[----:B--2---:R0:W-:Y:S02]  /*9310*/  STS.U8 [R107+UR9+0x3a80], R101 ;  /* 0x003a80656b007988 */ /* 0x0041e40008000009 */
[----:B0-----:R-:W-:-:S06]  /*9320*/  PRMT R101, RZ, 0x7610, R101 ;  /* 0x00007610ff657816 */ /* 0x001fcc0000000065 */
[----:B------:R0:W2:Y:S02]  /*9330*/  @P0 LDG.E.U8 R101, desc[UR20][R102.64] ;  /* 0x0000001466650981 */ /* 0x0000a4000c1e1100 */
[----:B0-----:R-:W-:-:S06]  /*9340*/  PRMT R102, RZ, 0x7610, R102 ;  /* 0x00007610ff667816 */ /* 0x001fcc0000000066 */
[----:B------:R-:W3:Y:S01]  /*9350*/  @P0 LDG.E.U8 R102, desc[UR20][R104.64] ;  /* 0x0000001468660981 */ /* 0x000ee2000c1e1100 */
[----:B------:R-:W-:-:S03]  /*9360*/  @P0 IMAD.MOV.U32 R103, RZ, RZ, R225 ;  /* 0x000000ffff670224 */ /* 0x000fc600078e00e1 */
[----:B--2---:R0:W-:Y:S02]  /*9370*/  STS.U8 [R107+UR9+0x3e80], R101 ;  /* 0x003e80656b007988 */ /* 0x0041e40008000009 */
[----:B0-----:R-:W-:Y:S02]  /*9380*/  LOP3.LUT R107, R137, 0x60, RZ, 0x3c, !PT ;  /* 0x00000060896b7812 */ /* 0x001fe400078e3cff */
[----:B------:R-:W-:-:S03]  /*9390*/  PRMT R101, RZ, 0x7610, R101 ;  /* 0x00007610ff657816 */ /* 0x000fc60000000065 */
[----:B---3--:R0:W-:Y:S02]  /*93a0*/  STS.U8 [R107+UR9+0x2300], R102 ;  /* 0x002300666b007988 */ /* 0x0081e40008000009 */
        /* <DEDUP_REMOVED lines=40> */
[----:B------:R-:W-:Y:S04]  /*9630*/  STS.U8 [R107+UR9+0x3f80], R106 ;  /* 0x003f806a6b007988 */ /* 0x000fe80008000009 */
        /* <DEDUP_REMOVED lines=37> */
[----:B------:R0:W5:Y:S04]  /*9890*/  LDL.LU R24, [R1+0x18c] ;  /* 0x00018c0001187983 */ /* 0x0001680000300800 */
[----:B------:R-:W-:Y:S04]  /*98a0*/  STL [R1+0x10c], R186 ;  /* 0x00010cba01007387 */ /* 0x000fe80000100800 */
[----:B------:R0:W5:Y:S04]  /*98b0*/  LDL.LU R19, [R1+0x188] ;  /* 0x0001880001137983 */ /* 0x0001680000300800 */
[----:B------:R-:W-:Y:S04]  /*98c0*/  STL [R1+0x11c], R143 ;  /* 0x00011c8f01007387 */ /* 0x000fe80000100800 */
[----:B------:R-:W-:Y:S04]  /*98d0*/  STL [R1+0x114], R125 ;  /* 0x0001147d01007387 */ /* 0x000fe80000100800 */
[----:B------:R0:W5:Y:S04]  /*98e0*/  LDL.LU R21, [R1+0x184] ;  /* 0x0001840001157983 */ /* 0x0001680000300800 */
        /* <DEDUP_REMOVED lines=18> */
[----:B--2---:R1:W-:Y:S02]  /*9a10*/  STS.U8 [R107+UR9+0x3780], R101 ;  /* 0x003780656b007988 */ /* 0x0043e40008000009 */
[----:B-1----:R-:W-:-:S06]  /*9a20*/  PRMT R101, RZ, 0x7610, R101 ;  /* 0x00007610ff657816 */ /* 0x002fcc0000000065 */
[----:B------:R-:W2:Y:S01]  /*9a30*/  @P0 LDG.E.U8 R101, desc[UR20][R102.64] ;  /* 0x0000001466650981 */ /* 0x000ea2000c1e1100 */
[----:B------:R-:W-:-:S04]  /*9a40*/  UISETP.NE.U32.AND UP1, UPT, UR11, URZ, UPT ;  /* 0x000000ff0b00728c */ /* 0x000fc8000bf25070 */
[----:B------:R-:W-:Y:S02]  /*9a50*/  UISETP.LT.OR UP3, UPT, UR24, 0x80, UP1 ;  /* 0x000000801800788c */ /* 0x000fe40008f61670 */
[----:B------:R-:W-:Y:S01]  /*9a60*/  UISETP.GE.AND UP2, UPT, UR24, 0x100, UPT ;  /* 0x000001001800788c */ /* 0x000fe2000bf46270 */
[----:B--2---:R0:W-:Y:S01]  /*9a70*/  STS.U8 [R107+UR9+0x3b80], R101 ;  /* 0x003b80656b007988 */ /* 0x0041e20008000009 */
[----:B------:R1:W-:Y:S06]  /*9a80*/  MEMBAR.ALL.CTA ;  /* 0x0000000000007992 */ /* 0x0003ec0000008000 */
[----:B-1----:R-:W1:Y:S02]  /*9a90*/  FENCE.VIEW.ASYNC.S ;  /* 0x00000000000073c6 */ /* 0x002e640000000000 */
[----:B-1----:R-:W-:Y:S06]  /*9aa0*/  BAR.SYNC.DEFER_BLOCKING 0x0 ;  /* 0x0000000000007b1d */ /* 0x002fec0000010000 */
[----:B------:R-:W-:Y:S05]  /*9ab0*/  BRA.U UP3, `(.L_x_6) ;  /* 0x0000000103847547 */ /* 0x000fea000b800000 */
[----:B------:R-:W-:Y:S02]  /*9ac0*/  UIADD3 UR4, UPT, UPT, UR9, 0x2000, URZ ;  /* 0x0000200009047890 */ /* 0x000fe4000fffe0ff */
[----:B------:R-:W-:Y:S02]  /*9ad0*/  USHF.R.U32.HI UR14, URZ, 0x4, UR9 ;  /* 0x00000004ff0e7899 */ /* 0x000fe40008011609 */
[----:B------:R-:W-:Y:S02]  /*9ae0*/  USHF.R.U32.HI UR4, URZ, 0x4, UR4 ;  /* 0x00000004ff047899 */ /* 0x000fe40008011604 */
[----:B------:R-:W-:Y:S02]  /*9af0*/  USGXT.U32 UR14, UR14, 0xe ;  /* 0x0000000e0e0e789a */ /* 0x000fe40008000000 */
[----:B------:R-:W-:Y:S02]  /*9b00*/  USGXT.U32 UR16, UR4, 0xe ;  /* 0x0000000e0410789a */ /* 0x000fe40008000000 */
[----:B------:R-:W-:-:S02]  /*9b10*/  UIADD3 UR32, UP3, UPT, UR14, 0x80, URZ ;  /* 0x000000800e207890 */ /* 0x000fc4000ff7e0ff */
[----:B------:R-:W-:Y:S01]  /*9b20*/  UIADD3 UR34, UP4, UPT, UR16, 0x2, URZ ;  /* 0x0000000210227890 */ /* 0x000fe2000ff9e0ff */
[----:B------:R-:W-:Y:S01]  /*9b30*/  UMOV UR4, URZ ;  /* 0x000000ff00047c82 */ /* 0x000fe20008000000 */
[----:B------:R-:W-:Y:S01]  /*9b40*/  UMOV UR36, 0x0 ;  /* 0x0000000000247882 */ /* 0x000fe20000000000 */
[----:B------:R-:W-:Y:S02]  /*9b50*/  UIADD3.X UR33, UPT, UPT, UR4, -0x7fffbfe0, URZ, UP3, !UPT ;  /* 0x8000402004217890 */ /* 0x000fe40009ffe4ff */
[----:B------:R-:W-:Y:S02]  /*9b60*/  UIADD3.X UR35, UPT, UPT, UR4, 0x40004040, URZ, UP4, !UPT ;  /* 0x4000404004237890 */ /* 0x000fe4000a7fe4ff */
[----:B------:R-:W-:Y:S02]  /*9b70*/  UIADD3.64 UR18, UPT, UPT, UR32, 0x80, URZ ;  /* 0x0000008020127897 */ /* 0x000fe4000fffe0ff */
[----:B------:R-:W-:Y:S02]  /*9b80*/  UIADD3.64 UR26, UPT, UPT, UR34, 0x2, URZ ;  /* 0x00000002221a7897 */ /* 0x000fe4000fffe0ff */
[----:B------:R-:W-:-:S02]  /*9b90*/  UIADD3.64 UR28, UPT, UPT, UR32, 0x100, URZ ;  /* 0x00000100201c7897 */ /* 0x000fc4000fffe0ff */
[----:B------:R-:W-:Y:S01]  /*9ba0*/  UIADD3.64 UR30, UPT, UPT, UR34, 0x4, URZ ;  /* 0x00000004221e7897 */ /* 0x000fe2000fffe0ff */
[----:B------:R-:W-:Y:S01]  /*9bb0*/  UMOV UR37, 0x4108490 ;  /* 0x0410849000257882 */ /* 0x000fe20000000000 */
[----:B------:R-:W-:Y:S01]  /*9bc0*/  UMOV UR15, 0x80004020 ;  /* 0x80004020000f7882 */ /* 0x000fe20000000000 */
[----:B------:R-:W-:Y:S01]  /*9bd0*/  UMOV UR17, 0x40004040 ;  /* 0x4000404000117882 */ /* 0x000fe20000000000 */
[----:B------:R-:W-:Y:S01]  /*9be0*/  UMOV UR38, 0x0 ;  /* 0x0000000000267882 */ /* 0x000fe20000000000 */
[----:B------:R-:W-:Y:S01]  /*9bf0*/  UMOV UR39, 0x4108490 ;  /* 0x0410849000277882 */ /* 0x000fe20000000000 */
[----:B------:R-:W-:Y:S01]  /*9c00*/  UMOV UR40, 0x0 ;  /* 0x0000000000287882 */ /* 0x000fe20000000000 */
[----:B------:R-:W-:Y:S01]  /*9c10*/  UMOV UR41, 0x4108490 ;  /* 0x0410849000297882 */ /* 0x000fe20000000000 */
[----:B------:R-:W-:Y:S01]  /*9c20*/  UMOV UR4, UR6 ;  /* 0x0000000600047c82 */ /* 0x000fe20008000000 */
[----:B------:R-:W-:Y:S01]  /*9c30*/  UMOV UR5, URZ ;  /* 0x000000ff00057c82 */ /* 0x000fe20008000000 */
[----:B------:R1:W-:Y:S01]  /*9c40*/  UTCQMMA gdesc[UR14], gdesc[UR16], tmem[UR8], tmem[UR36], idesc[UR37], !UPT ;  /* 0x00ff24100e0075ea */ /* 0x0003e2000f800308 */
[----:B------:R-:W-:Y:S01]  /*9c50*/  UMOV UR42, 0x0 ;  /* 0x00000000002a7882 */ /* 0x000fe20000000000 */
[----:B------:R-:W-:Y:S01]  /*9c60*/  UMOV UR43, 0x4108490 ;  /* 0x04108490002b7882 */ /* 0x000fe20000000000 */
[----:B------:R1:W-:Y:S01]  /*9c70*/  UTCQMMA gdesc[UR32], gdesc[UR34], tmem[UR8], tmem[UR38], idesc[UR39], UPT ;  /* 0x00ff2622200075ea */ /* 0x0003e2000b800308 */
[----:B------:R-:W-:Y:S01]  /*9c80*/  UMOV UR4, UR4 ;  /* 0x0000000400047c82 */ /* 0x000fe20008000000 */
[----:B------:R1:W-:Y:S01]  /*9c90*/  UTCQMMA gdesc[UR18], gdesc[UR26], tmem[UR8], tmem[UR40], idesc[UR41], UPT ;  /* 0x00ff281a120075ea */ /* 0x0003e2000b800308 */
[----:B------:R1:W-:Y:S01]  /*9ca0*/  UTCQMMA gdesc[UR28], gdesc[UR30], tmem[UR8], tmem[UR42], idesc[UR43], UPT ;  /* 0x00ff2a1e1c0075ea */ /* 0x0003e2000b800308 */
[----:B------:R1:W-:Y:S01]  /*9cb0*/  UTCBAR [UR4], URZ ;  /* 0x000000ff040073e9 */ /* 0x0003e200080000ff */
[----:B------:R-:W-:Y:S01]  /*9cc0*/  NOP ;  /* 0x0000000000007918 */ /* 0x000fe20000000000 */
.L_x_6:
[----:B-1----:R-:W-:Y:S01]  /*9cd0*/  UMOV UR4, URZ ;  /* 0x000000ff00047c82 */ /* 0x002fe20008000000 */
[----:B------:R-:W-:Y:S05]  /*9ce0*/  BRA.U !UP2, `(.L_x_7) ;  /* 0x0000005d0a847547 */ /* 0x000fea000b800000 */
[----:B------:R-:W-:Y:S01]  /*9cf0*/  USHF.L.U32 UR11, UR12, 0x7, URZ ;  /* 0x000000070c0b7899 */ /* 0x000fe200080006ff */
[----:B0-----:R-:W-:Y:S01]  /*9d00*/  IMAD.MOV.U32 R101, RZ, RZ, RZ ;  /* 0x000000ffff657224 */ /* 0x001fe200078e00ff */
[----:B------:R-:W-:Y:S02]  /*9d10*/  USHF.L.U32 UR18, UR13, 0x7, URZ ;  /* 0x000000070d127899 */ /* 0x000fe400080006ff */
[----:B------:R-:W-:Y:S02]  /*9d20*/  USHF.R.S32.HI UR7, URZ, 0x1f, UR24 ;  /* 0x0000001fff077899 */ /* 0x000fe40008011418 */
[----:B------:R-:W-:Y:S02]  /*9d30*/  UIADD3 UR12, UPT, UPT, UR9, 0x4000, URZ ;  /* 0x00004000090c7890 */ /* 0x000fe4000fffe0ff */
[----:B------:R-:W-:Y:S02]  /*9d40*/  UIADD3 UR13, UPT, UPT, UR9, 0x6000, URZ ;  /* 0x00006000090d7890 */ /* 0x000fe4000fffe0ff */
[----:B------:R-:W-:-:S02]  /*9d50*/  ULEA.HI UR7, UR7, UR24, URZ, 0x7 ;  /* 0x0000001807077291 */ /* 0x000fc4000f8f38ff */
[----:B------:R-:W-:Y:S02]  /*9d60*/  USHF.R.U32.HI UR12, URZ, 0x4, UR12 ;  /* 0x00000004ff0c7899 */ /* 0x000fe4000801160c */
[----:B------:R-:W-:Y:S02]  /*9d70*/  USHF.R.U32.HI UR13, URZ, 0x4, UR13 ;  /* 0x00000004ff0d7899 */ /* 0x000fe4000801160d */
[----:B------:R-:W-:Y:S02]  /*9d80*/  USHF.R.S32.HI UR7, URZ, 0x7, UR7 ;  /* 0x00000007ff077899 */ /* 0x000fe40008011407 */
[----:B------:R-:W-:Y:S02]  /*9d90*/  USGXT.U32 UR12, UR12, 0xe ;  /* 0x0000000e0c0c789a */ /* 0x000fe40008000000 */
[----:B------:R-:W-:Y:S02]  /*9da0*/  USGXT.U32 UR14, UR13, 0xe ;  /* 0x0000000e0d0e789a */ /* 0x000fe40008000000 */
[----:B------:R-:W-:-:S02]  /*9db0*/  UIADD3 UR26, UP2, UPT, UR12, 0x80, URZ ;  /* 0x000000800c1a7890 */ /* 0x000fc4000ff5e0ff */
[----:B------:R-:W-:Y:S02]  /*9dc0*/  UISETP.LT.AND UP4, UPT, UR7, 0x2, UPT ;  /* 0x000000020700788c */ /* 0x000fe4000bf81270 */
[----:B------:R-:W-:Y:S01]  /*9dd0*/  UIADD3 UR28, UP3, UPT, UR14, 0x2, URZ ;  /* 0x000000020e1c7890 */ /* 0x000fe2000ff7e0ff */
[----:B------:R-:W-:Y:S01]  /*9de0*/  UMOV UR4, URZ ;  /* 0x000000ff00047c82 */ /* 0x000fe20008000000 */
[----:B------:R-:W-:Y:S01]  /*9df0*/  UMOV UR5, URZ ;  /* 0x000000ff00057c82 */ /* 0x000fe20008000000 */
[----:B------:R-:W-:Y:S02]  /*9e00*/  UIADD3.X UR27, UPT, UPT, UR4, -0x7fffbfe0, URZ, UP2, !UPT ;  /* 0x80004020041b7890 */ /* 0x000fe400097fe4ff */
[----:B------:R-:W-:Y:S02]  /*9e10*/  USEL UR7, UR7, 0x2, !UP4 ;  /* 0x0000000207077887 */ /* 0x000fe4000e000000 */
[----:B------:R-:W-:Y:S02]  /*9e20*/  UIADD3.X UR29, UPT, UPT, UR5, 0x40004040, URZ, UP3, !UPT ;  /* 0x40004040051d7890 */ /* 0x000fe40009ffe4ff */
[----:B------:R-:W-:-:S02]  /*9e30*/  UIADD3 UR22, UPT, UPT, UR22, -0x80, URZ ;  /* 0xffffff8016167890 */ /* 0x000fc4000fffe0ff */
[----:B------:R-:W-:Y:S02]  /*9e40*/  USHF.R.S32.HI UR25, URZ, 0x1f, UR11 ;  /* 0x0000001fff197899 */ /* 0x000fe4000801140b */
[----:B------:R-:W-:Y:S02]  /*9e50*/  USHF.R.S32.HI UR38, URZ, 0x1f, UR18 ;  /* 0x0000001fff267899 */ /* 0x000fe40008011412 */
[----:B------:R-:W-:Y:S02]  /*9e60*/  UIADD3 UR19, UPT, UPT, UR7, -0x1, URZ ;  /* 0xffffffff07137890 */ /* 0x000fe4000fffe0ff */
[----:B------:R-:W-:Y:S02]  /*9e70*/  UIADD3.64 UR30, UPT, UPT, UR26, 0x80, URZ ;  /* 0x000000801a1e7897 */ /* 0x000fe4000fffe0ff */
[----:B------:R-:W-:Y:S02]  /*9e80*/  UIADD3.64 UR32, UPT, UPT, UR28, 0x2, URZ ;  /* 0x000000021c207897 */ /* 0x000fe4000fffe0ff */
[----:B------:R-:W-:-:S02]  /*9e90*/  UIADD3.64 UR34, UPT, UPT, UR26, 0x100, URZ ;  /* 0x000001001a227897 */ /* 0x000fc4000fffe0ff */
[----:B------:R-:W-:Y:S01]  /*9ea0*/  UIADD3.64 UR36, UPT, UPT, UR28, 0x4, URZ ;  /* 0x000000041c247897 */ /* 0x000fe2000fffe0ff */
[----:B------:R-:W-:-:S11]  /*9eb0*/  UMOV UR23, 0x1 ;  /* 0x0000000100177882 */ /* 0x000fd60000000000 */
.L_x_10:
[----:B------:R-:W2:Y:S04]  /*9ec0*/  LDL.LU R114, [R1+0x120] ;  /* 0x0001200001727983 */ /* 0x000ea80000300800 */
[----:B------:R-:W3:Y:S04]  /*9ed0*/  LDL.LU R113, [R1+0x118] ;  /* 0x0001180001717983 */ /* 0x000ee80000300800 */
[----:B------:R-:W4:Y:S04]  /*9ee0*/  LDL.LU R112, [R1+0x110] ;  /* 0x0001100001707983 */ /* 0x000f280000300800 */
[----:B------:R-:W4:Y:S04]  /*9ef0*/  LDL.LU R111, [R1+0x108] ;  /* 0x00010800016f7983 */ /* 0x000f280000300800 */
[----:B------:R-:W4:Y:S04]  /*9f00*/  LDL.LU R110, [R1+0x100] ;  /* 0x00010000016e7983 */ /* 0x000f280000300800 */
[----:B------:R-:W4:Y:S04]  /*9f10*/  LDL.LU R109, [R1+0x11c] ;  /* 0x00011c00016d7983 */ /* 0x000f280000300800 */
[----:B------:R-:W4:Y:S04]  /*9f20*/  LDL.LU R108, [R1+0xf8] ;  /* 0x0000f800016c7983 */ /* 0x000f280000300800 */
[----:B------:R-:W4:Y:S01]  /*9f30*/  LDL.LU R104, [R1+0x114] ;  /* 0x0001140001687983 */ /* 0x000f220000300800 */
[----:B------:R-:W0:Y:S03]  /*9f40*/  S2R R103, SR_TID.X ;  /* 0x0000000000677919 */ /* 0x000e260000002100 */
[----:B------:R-:W4:Y:S04]  /*9f50*/  LDL.LU R107, [R1+0xf0] ;  /* 0x0000f000016b7983 */ /* 0x000f280000300800 */
[----:B------:R-:W4:Y:S04]  /*9f60*/  LDL.LU R106, [R1+0x10c] ;  /* 0x00010c00016a7983 */ /* 0x000f280000300800 */
[----:B------:R-:W4:Y:S01]  /*9f70*/  LDL.LU R105, [R1+0xe8] ;  /* 0x0000e80001697983 */ /* 0x000f220000300800 */
[----:B------:R-:W-:Y:S01]  /*9f80*/  IMAD.U32 R101, R101, -0x80000000, RZ ;  /* 0x8000000065657824 */ /* 0x000fe200078e00ff */
[----:B0-----:R-:W-:-:S04]  /*9f90*/  SHF.R.U32.HI R102, RZ, 0x6, R103 ;  /* 0x00000006ff667819 */ /* 0x001fc80000011667 */
[----:B------:R-:W-:-:S04]  /*9fa0*/  SGXT.U32 R102, R102, 0x1 ;  /* 0x000000016666781a */ /* 0x000fc80000000000 */
[----:B------:R-:W-:Y:S02]  /*9fb0*/  ISETP.GE.AND P0, PT, R102, UR22, PT ;  /* 0x0000001666007c0c */ /* 0x000fe4000bf06270 */
[----:B--2---:R-:W-:Y:S02]  /*9fc0*/  IADD3 R114, P6, PT, R114, UR18, RZ ;  /* 0x0000001272727c10 */ /* 0x004fe4000ffde0ff */
[----:B---3--:R-:W-:-:S03]  /*9fd0*/  IADD3 R113, P2, PT, R113, UR18, RZ ;  /* 0x0000001271717c10 */ /* 0x008fc6000ff5e0ff */
[----:B------:R-:W-:Y:S01]  /*9fe0*/  STL [R1+0x120], R114 ;  /* 0x0001207201007387 */ /* 0x000fe20000100800 */
[----:B----4-:R-:W-:-:S03]  /*9ff0*/  IADD3 R112, P3, PT, R112, UR18, RZ ;  /* 0x0000001270707c10 */ /* 0x010fc6000ff7e0ff */
[----:B------:R-:W-:Y:S01]  /*a000*/  STL [R1+0x118], R113 ;  /* 0x0001187101007387 */ /* 0x000fe20000100800 */
[----:B------:R-:W-:-:S03]  /*a010*/  IADD3 R111, P4, PT, R111, UR18, RZ ;  /* 0x000000126f6f7c10 */ /* 0x000fc6000ff9e0ff */
[----:B------:R-:W-:Y:S01]  /*a020*/  STL [R1+0x110], R112 ;  /* 0x0001107001007387 */ /* 0x000fe20000100800 */
[----:B------:R-:W-:-:S03]  /*a030*/  IADD3 R110, P5, PT, R110, UR18, RZ ;  /* 0x000000126e6e7c10 */ /* 0x000fc6000ffbe0ff */
[----:B------:R-:W-:Y:S01]  /*a040*/  STL [R1+0x108], R111 ;  /* 0x0001086f01007387 */ /* 0x000fe20000100800 */
[----:B------:R-:W-:-:S03]  /*a050*/  IADD3.X R109, PT, PT, R109, UR38, RZ, P6, !PT ;  /* 0x000000266d6d7c10 */ /* 0x000fc6000b7fe4ff */
[----:B------:R-:W-:Y:S01]  /*a060*/  STL [R1+0x100], R110 ;  /* 0x0001006e01007387 */ /* 0x000fe20000100800 */
[----:B------:R-:W-:Y:S02]  /*a070*/  IADD3 R108, P6, PT, R108, UR18, RZ ;  /* 0x000000126c6c7c10 */ /* 0x000fe4000ffde0ff */
[----:B------:R-:W-:-:S05]  /*a080*/  IADD3.X R104, PT, PT, R104, UR38, RZ, P2, !PT ;  /* 0x0000002668687c10 */ /* 0x000fca00097fe4ff */
[----:B------:R0:W-:Y:S04]  /*a090*/  STL [R1+0x114], R104 ;  /* 0x0001146801007387 */ /* 0x0001e80000100800 */
[----:B------:R-:W-:Y:S04]  /*a0a0*/  STL [R1+0x11c], R109 ;  /* 0x00011c6d01007387 */ /* 0x000fe80000100800 */
[----:B0-----:R-:W2:Y:S01]  /*a0b0*/  LDL.LU R104, [R1+0x104] ;  /* 0x0001040001687983 */ /* 0x001ea20000300800 */
[----:B------:R-:W-:Y:S02]  /*a0c0*/  IADD3.X R106, PT, PT, R106, UR38, RZ, P3, !PT ;  /* 0x000000266a6a7c10 */ /* 0x000fe40009ffe4ff */
[----:B------:R-:W-:Y:S01]  /*a0d0*/  IADD3 R107, P2, PT, R107, UR18, RZ ;  /* 0x000000126b6b7c10 */ /* 0x000fe2000ff5e0ff */
[----:B------:R-:W-:Y:S04]  /*a0e0*/  STL [R1+0xf8], R108 ;  /* 0x0000f86c01007387 */ /* 0x000fe80000100800 */
[----:B------:R-:W3:Y:S01]  /*a0f0*/  LDL.LU R102, [R1+0xe0] ;  /* 0x0000e00001667983 */ /* 0x000ee20000300800 */
[----:B------:R-:W-:-:S03]  /*a100*/  IADD3 R105, P3, PT, R105, UR18, RZ ;  /* 0x0000001269697c10 */ /* 0x000fc6000ff7e0ff */
[----:B------:R0:W-:Y:S04]  /*a110*/  STL [R1+0x10c], R106 ;  /* 0x00010c6a01007387 */ /* 0x0001e80000100800 */
[----:B------:R1:W-:Y:S04]  /*a120*/  STL [R1+0xf0], R107 ;  /* 0x0000f06b01007387 */ /* 0x0003e80000100800 */
[----:B0-----:R-:W4:Y:S04]  /*a130*/  LDL.LU R106, [R1+0xfc] ;  /* 0x0000fc00016a7983 */ /* 0x001f280000300800 */
[----:B------:R-:W4:Y:S04]  /*a140*/  LDL.LU R130, [R1+0xd8] ;  /* 0x0000d80001827983 */ /* 0x000f280000300800 */
[----:B------:R-:W4:Y:S04]  /*a150*/  LDL.LU R129, [R1+0xf4] ;  /* 0x0000f40001817983 */ /* 0x000f280000300800 */
[----:B------:R-:W4:Y:S04]  /*a160*/  LDL.LU R128, [R1+0xd0] ;  /* 0x0000d00001807983 */ /* 0x000f280000300800 */
[----:B------:R0:W-:Y:S04]  /*a170*/  STL [R1+0xe8], R105 ;  /* 0x0000e86901007387 */ /* 0x0001e80000100800 */
[----:B------:R-:W4:Y:S04]  /*a180*/  LDL.LU R127, [R1+0xec] ;  /* 0x0000ec00017f7983 */ /* 0x000f280000300800 */
        /* <DEDUP_REMOVED lines=19> */
[----:B-1----:R-:W4:Y:S04]  /*a2c0*/  LDL.LU R107, [R1+0x9c] ;  /* 0x00009c00016b7983 */ /* 0x002f280000300800 */
[----:B0-----:R-:W4:Y:S01]  /*a2d0*/  LDL.LU R105, [R1+0x78] ;  /* 0x0000780001697983 */ /* 0x001f220000300800 */
[----:B--2---:R-:W-:-:S05]  /*a2e0*/  IADD3.X R104, PT, PT, R104, UR38, RZ, P4, !PT ;  /* 0x0000002668687c10 */ /* 0x004fca000a7fe4ff */
[----:B------:R0:W-:Y:S01]  /*a2f0*/  STL [R1+0x104], R104 ;  /* 0x0001046801007387 */ /* 0x0001e20000100800 */
[----:B---3--:R-:W-:-:S03]  /*a300*/  IADD3 R102, P4, PT, R102, UR18, RZ ;  /* 0x0000001266667c10 */ /* 0x008fc6000ff9e0ff */
[----:B0-----:R-:W2:Y:S04]  /*a310*/  LDL.LU R104, [R1+0x94] ;  /* 0x0000940001687983 */ /* 0x001ea80000300800 */
[----:B------:R0:W-:Y:S04]  /*a320*/  STL [R1+0xe0], R102 ;  /* 0x0000e06601007387 */ /* 0x0001e80000100800 */
[----:B0-----:R-:W3:Y:S01]  /*a330*/  LDL.LU R102, [R1+0x70] ;  /* 0x0000700001667983 */ /* 0x001ee20000300800 */
[----:B----4-:R-:W-:Y:S02]  /*a340*/  IADD3.X R106, PT, PT, R106, UR38, RZ, P5, !PT ;  /* 0x000000266a6a7c10 */ /* 0x010fe4000affe4ff */
[----:B------:R-:W-:-:S02]  /*a350*/  IADD3 R130, P5, PT, R130, UR18, RZ ;  /* 0x0000001282827c10 */ /* 0x000fc4000ffbe0ff */
[----:B------:R-:W-:Y:S01]  /*a360*/  IADD3.X R129, PT, PT, R129, UR38, RZ, P6, !PT ;  /* 0x0000002681817c10 */ /* 0x000fe2000b7fe4ff */
[----:B------:R0:W-:Y:S01]  /*a370*/  STL [R1+0xfc], R106 ;  /* 0x0000fc6a01007387 */ /* 0x0001e20000100800 */
[----:B------:R-:W-:Y:S02]  /*a380*/  IADD3 R128, P6, PT, R128, UR18, RZ ;  /* 0x0000001280807c10 */ /* 0x000fe4000ffde0ff */
[----:B------:R-:W-:Y:S01]  /*a390*/  IADD3.X R127, PT, PT, R127, UR38, RZ, P2, !PT ;  /* 0x000000267f7f7c10 */ /* 0x000fe200097fe4ff */
[----:B0-----:R-:W4:Y:S01]  /*a3a0*/  LDL.LU R106, [R1+0x8c] ;  /* 0x00008c00016a7983 */ /* 0x001f220000300800 */
[----:B------:R-:W-:-:S03]  /*a3b0*/  IADD3 R126, P2, PT, R126, UR18, RZ ;  /* 0x000000127e7e7c10 */ /* 0x000fc6000ff5e0ff */
[----:B------:R-:W-:Y:S01]  /*a3c0*/  STL [R1+0xd8], R130 ;  /* 0x0000d88201007387 */ /* 0x000fe20000100800 */
[----:B------:R-:W-:-:S03]  /*a3d0*/  IADD3.X R125, PT, PT, R125, UR38, RZ, P3, !PT ;  /* 0x000000267d7d7c10 */ /* 0x000fc60009ffe4ff */
[----:B------:R-:W-:Y:S01]  /*a3e0*/  STL [R1+0xf4], R129 ;  /* 0x0000f48101007387 */ /* 0x000fe20000100800 */
        /* <DEDUP_REMOVED lines=37> */
[----:B------:R-:W-:Y:S04]  /*a640*/  STL [R1+0x88], R110 ;  /* 0x0000886e01007387 */ /* 0x000fe80000100800 */
[----:B------:R-:W-:Y:S04]  /*a650*/  STL [R1+0xa4], R109 ;  /* 0x0000a46d01007387 */ /* 0x000fe80000100800 */
[----:B------:R0:W-:Y:S04]  /*a660*/  STL [R1+0x78], R105 ;  /* 0x0000786901007387 */ /* 0x0001e80000100800 */
[----:B------:R-:W-:Y:S04]  /*a670*/  STL [R1+0x80], R108 ;  /* 0x0000806c01007387 */ /* 0x000fe80000100800 */
[----:B0-----:R-:W4:Y:S04]  /*a680*/  LDL.LU R105, [R1+0x68] ;  /* 0x0000680001697983 */ /* 0x001f280000300800 */
[----:B------:R-:W-:Y:S01]  /*a690*/  STL [R1+0x9c], R107 ;  /* 0x00009c6b01007387 */ /* 0x000fe20000100800 */
[----:B--2---:R-:W-:-:S05]  /*a6a0*/  IADD3.X R104, PT, PT, R104, UR38, RZ, P3, !PT ;  /* 0x0000002668687c10 */ /* 0x004fca0009ffe4ff */
[----:B------:R0:W-:Y:S01]  /*a6b0*/  STL [R1+0x94], R104 ;  /* 0x0000946801007387 */ /* 0x0001e20000100800 */
[----:B---3--:R-:W-:-:S03]  /*a6c0*/  IADD3 R102, P3, PT, R102, UR18, RZ ;  /* 0x0000001266667c10 */ /* 0x008fc6000ff7e0ff */
[----:B0-----:R-:W2:Y:S04]  /*a6d0*/  LDL.LU R104, [R1+0x84] ;  /* 0x0000840001687983 */ /* 0x001ea80000300800 */
[----:B------:R0:W-:Y:S04]  /*a6e0*/  STL [R1+0x70], R102 ;  /* 0x0000706601007387 */ /* 0x0001e80000100800 */
[----:B0-----:R-:W3:Y:S01]  /*a6f0*/  LDL.LU R102, [R1+0x60] ;  /* 0x0000600001667983 */ /* 0x001ee20000300800 */
[----:B----4-:R-:W-:-:S03]  /*a700*/  IADD3.X R106, PT, PT, R106, UR38, RZ, P4, !PT ;  /* 0x000000266a6a7c10 */ /* 0x010fc6000a7fe4ff */
        /* <DEDUP_REMOVED lines=24> */
[----:B------:R-:W4:Y:S01]  /*a890*/  LDL.LU R107, [R1] ;  /* 0x00000000016b7983 */ /* 0x000f220000300800 */
[----:B------:R-:W-:-:S03]  /*a8a0*/  IADD3 R105, P4, PT, R105, UR18, RZ ;  /* 0x0000001269697c10 */ /* 0x000fc6000ff9e0ff */
[----:B0-----:R-:W4:Y:S04]  /*a8b0*/  LDL.LU R106, [R1+0x1c] ;  /* 0x00001c00016a7983 */ /* 0x001f280000300800 */
[----:B------:R0:W-:Y:S04]  /*a8c0*/  STL [R1+0x68], R105 ;  /* 0x0000686901007387 */ /* 0x0001e80000100800 */
        /* <DEDUP_REMOVED lines=10> */
[----:B------:R-:W-:Y:S01]  /*a970*/  STL [R1+0x7c], R130 ;  /* 0x00007c8201007387 */ /* 0x000fe20000100800 */
[----:B------:R-:W-:Y:S02]  /*a980*/  IADD3 R127, P2, PT, R127, UR18, RZ ;  /* 0x000000127f7f7c10 */ /* 0x000fe4000ff5e0ff */
[----:B------:R-:W-:Y:S01]  /*a990*/  IADD3.X R126, PT, PT, R126, UR38, RZ, P3, !PT ;  /* 0x000000267e7e7c10 */ /* 0x000fe20009ffe4ff */
        /* <DEDUP_REMOVED lines=43> */
[----:B------:R0:W-:Y:S04]  /*ac50*/  STL [R1], R107 ;  /* 0x0000006b01007387 */ /* 0x0001e80000100800 */
[----:B------:R1:W-:Y:S01]  /*ac60*/  STL [R1+0x1c], R106 ;  /* 0x00001c6a01007387 */ /* 0x0003e20000100800 */
[----:B------:R-:W-:Y:S02]  /*ac70*/  IADD3.X R105, PT, PT, R105, UR38, RZ, P4, !PT ;  /* 0x0000002669697c10 */ /* 0x000fe4000a7fe4ff */
[----:B--2---:R-:W-:-:S03]  /*ac80*/  IADD3.X R104, PT, PT, R104, UR38, RZ, P5, !PT ;  /* 0x0000002668687c10 */ /* 0x004fc6000affe4ff */
[----:B------:R2:W-:Y:S01]  /*ac90*/  STL [R1+0x14], R105 ;  /* 0x0000146901007387 */ /* 0x0005e20000100800 */
[----:B------:R-:W-:Y:S02]  /*aca0*/  IADD3 R247, P5, PT, R247, UR18, RZ ;  /* 0x00000012f7f77c10 */ /* 0x000fe4000ffbe0ff */
[----:B---3--:R-:W-:Y:S01]  /*acb0*/  IADD3.X R102, PT, PT, R102, UR38, RZ, P6, !PT ;  /* 0x0000002666667c10 */ /* 0x008fe2000b7fe4ff */
[----:B0-----:R-:W3:Y:S01]  /*acc0*/  LDL.LU R107, [R1+0x134] ;  /* 0x00013400016b7983 */ /* 0x001ee20000300800 */
[----:B------:R-:W-:Y:S02]  /*acd0*/  IADD3.X R250, PT, PT, R250, UR38, RZ, P3, !PT ;  /* 0x00000026fafa7c10 */ /* 0x000fe40009ffe4ff */
[----:B------:R-:W-:Y:S01]  /*ace0*/  IADD3 R249, P4, PT, R249, UR18, RZ ;  /* 0x00000012f9f97c10 */ /* 0x000fe2000ff9e0ff */
[----:B------:R0:W-:Y:S04]  /*acf0*/  STL [R1+0xc], R104 ;  /* 0x00000c6801007387 */ /* 0x0001e80000100800 */
[----:B-1----:R-:W4:Y:S04]  /*ad00*/  LDL.LU R106, [R1+0x12c] ;  /* 0x00012c00016a7983 */ /* 0x002f280000300800 */
[----:B--2---:R-:W2:Y:S04]  /*ad10*/  LDL.LU R105, [R1+0x124] ;  /* 0x0001240001697983 */ /* 0x004ea80000300800 */
[----:B------:R1:W-:Y:S04]  /*ad20*/  STL [R1+0x4], R102 ;  /* 0x0000046601007387 */ /* 0x0003e80000100800 */
[----:B0-----:R-:W2:Y:S04]  /*ad30*/  LDL.LU R104, [R1+0x130] ;  /* 0x0001300001687983 */ /* 0x001ea80000300800 */
[----:B-1----:R-:W4:Y:S01]  /*ad40*/  LDL.LU R102, [R1+0x128] ;  /* 0x0001280001667983 */ /* 0x002f220000300800 */
[----:B------:R-:W-:-:S02]  /*ad50*/  IADD3.X R246, PT, PT, R246, UR38, RZ, P5, !PT ;  /* 0x00000026f6f67c10 */ /* 0x000fc4000affe4ff */
[----:B------:R-:W-:-:S04]  /*ad60*/  IADD3 R236, P5, PT, R236, UR18, RZ ;  /* 0x00000012ecec7c10 */ /* 0x000fc8000ffbe0ff */
[----:B------:R-:W-:Y:S02]  /*ad70*/  IADD3.X R235, PT, PT, R235, UR38, RZ, P5, !PT ;  /* 0x00000026ebeb7c10 */ /* 0x000fe4000affe4ff */
[----:B------:R-:W-:-:S04]  /*ad80*/  IADD3 R226, P5, PT, R226, UR18, RZ ;  /* 0x00000012e2e27c10 */ /* 0x000fc8000ffbe0ff */
[----:B------:R-:W-:Y:S02]  /*ad90*/  IADD3.X R225, PT, PT, R225, UR38, RZ, P5, !PT ;  /* 0x00000026e1e17c10 */ /* 0x000fe4000affe4ff */
[----:B------:R-:W-:-:S04]  /*ada0*/  IADD3 R216, P5, PT, R216, UR18, RZ ;  /* 0x00000012d8d87c10 */ /* 0x000fc8000ffbe0ff */
[----:B------:R-:W-:Y:S02]  /*adb0*/  IADD3.X R215, PT, PT, R215, UR38, RZ, P5, !PT ;  /* 0x00000026d7d77c10 */ /* 0x000fe4000affe4ff */
[----:B------:R-:W-:-:S04]  /*adc0*/  IADD3 R206, P5, PT, R206, UR18, RZ ;  /* 0x00000012cece7c10 */ /* 0x000fc8000ffbe0ff */
[----:B------:R-:W-:Y:S02]  /*add0*/  IADD3.X R205, PT, PT, R205, UR38, RZ, P5, !PT ;  /* 0x00000026cdcd7c10 */ /* 0x000fe4000affe4ff */
[----:B------:R-:W-:Y:S02]  /*ade0*/  IADD3 R245, P6, PT, R245, UR18, RZ ;  /* 0x00000012f5f57c10 */ /* 0x000fe4000ffde0ff */
[----:B------:R-:W-:Y:S02]  /*adf0*/  IADD3 R241, P3, PT, R241, UR18, RZ ;  /* 0x00000012f1f17c10 */ /* 0x000fe4000ff7e0ff */
[----:B------:R-:W-:Y:S02]  /*ae00*/  IADD3.X R252, PT, PT, R252, UR38, RZ, P2, !PT ;  /* 0x00000026fcfc7c10 */ /* 0x000fe400097fe4ff */
[----:B------:R-:W-:Y:S02]  /*ae10*/  IADD3 R243, P2, PT, R243, UR18, RZ ;  /* 0x00000012f3f37c10 */ /* 0x000fe4000ff5e0ff */
[----:B------:R-:W-:-:S02]  /*ae20*/  IADD3.X R248, PT, PT, R248, UR38, RZ, P4, !PT ;  /* 0x00000026f8f87c10 */ /* 0x000fc4000a7fe4ff */
[----:B------:R-:W-:Y:S02]  /*ae30*/  IADD3.X R244, PT, PT, R244, UR38, RZ, P6, !PT ;  /* 0x00000026f4f47c10 */ /* 0x000fe4000b7fe4ff */
[----:B------:R-:W-:Y:S02]  /*ae40*/  IADD3.X R240, PT, PT, R240, UR38, RZ, P3, !PT ;  /* 0x00000026f0f07c10 */ /* 0x000fe40009ffe4ff */
[----:B------:R-:W-:Y:S02]  /*ae50*/  IADD3 R239, P4, PT, R239, UR18, RZ ;  /* 0x00000012efef7c10 */ /* 0x000fe4000ff9e0ff */
[----:B------:R-:W-:Y:S02]  /*ae60*/  IADD3 R234, P6, PT, R234, UR18, RZ ;  /* 0x00000012eaea7c10 */ /* 0x000fe4000ffde0ff */
[----:B------:R-:W-:Y:S02]  /*ae70*/  IADD3 R230, P3, PT, R230, UR18, RZ ;  /* 0x00000012e6e67c10 */ /* 0x000fe4000ff7e0ff */
[----:B------:R-:W-:-:S02]  /*ae80*/  IADD3.X R242, PT, PT, R242, UR38, RZ, P2, !PT ;  /* 0x00000026f2f27c10 */ /* 0x000fc400097fe4ff */
[----:B------:R-:W-:Y:S02]  /*ae90*/  IADD3 R232, P2, PT, R232, UR18, RZ ;  /* 0x00000012e8e87c10 */ /* 0x000fe4000ff5e0ff */
[----:B------:R-:W-:Y:S02]  /*aea0*/  IADD3.X R237, PT, PT, R237, UR38, RZ, P4, !PT ;  /* 0x00000026eded7c10 */ /* 0x000fe4000a7fe4ff */
[----:B------:R-:W-:Y:S02]  /*aeb0*/  IADD3.X R233, PT, PT, R233, UR38, RZ, P6, !PT ;  /* 0x00000026e9e97c10 */ /* 0x000fe4000b7fe4ff */
[----:B------:R-:W-:Y:S02]  /*aec0*/  IADD3.X R229, PT, PT, R229, UR38, RZ, P3, !PT ;  /* 0x00000026e5e57c10 */ /* 0x000fe40009ffe4ff */
[----:B------:R-:W-:Y:S02]  /*aed0*/  IADD3 R228, P4, PT, R228, UR18, RZ ;  /* 0x00000012e4e47c10 */ /* 0x000fe4000ff9e0ff */
[----:B------:R-:W-:-:S02]  /*aee0*/  IADD3 R224, P6, PT, R224, UR18, RZ ;  /* 0x00000012e0e07c10 */ /* 0x000fc4000ffde0ff */
[----:B------:R-:W-:Y:S02]  /*aef0*/  IADD3 R220, P3, PT, R220, UR18, RZ ;  /* 0x00000012dcdc7c10 */ /* 0x000fe4000ff7e0ff */
[----:B------:R-:W-:Y:S02]  /*af00*/  IADD3.X R231, PT, PT, R231, UR38, RZ, P2, !PT ;  /* 0x00000026e7e77c10 */ /* 0x000fe400097fe4ff */
[----:B------:R-:W-:Y:S02]  /*af10*/  IADD3 R222, P2, PT, R222, UR18, RZ ;  /* 0x00000012dede7c10 */ /* 0x000fe4000ff5e0ff */
[----:B------:R-:W-:Y:S02]  /*af20*/  IADD3.X R227, PT, PT, R227, UR38, RZ, P4, !PT ;  /* 0x00000026e3e37c10 */ /* 0x000fe4000a7fe4ff */
[----:B------:R-:W-:Y:S02]  /*af30*/  IADD3.X R223, PT, PT, R223, UR38, RZ, P6, !PT ;  /* 0x00000026dfdf7c10 */ /* 0x000fe4000b7fe4ff */
[----:B------:R-:W-:-:S02]  /*af40*/  IADD3.X R219, PT, PT, R219, UR38, RZ, P3, !PT ;  /* 0x00000026dbdb7c10 */ /* 0x000fc40009ffe4ff */
[----:B------:R-:W-:Y:S02]  /*af50*/  IADD3 R218, P4, PT, R218, UR18, RZ ;  /* 0x00000012dada7c10 */ /* 0x000fe4000ff9e0ff */
        /* <DEDUP_REMOVED lines=17> */
[----:B------:R-:W-:Y:S02]  /*b070*/  IADD3.X R201, PT, PT, R201, UR38, RZ, P2, !PT ;  /* 0x00000026c9c97c10 */ /* 0x000fe400097fe4ff */
[----:B------:R-:W-:Y:S02]  /*b080*/  IADD3.X R197, PT, PT, R197, UR38, RZ, P4, !PT ;  /* 0x00000026c5c57c10 */ /* 0x000fe4000a7fe4ff */
[----:B------:R-:W-:Y:S02]  /*b090*/  IADD3.X R194, PT, PT, R194, UR25, RZ, P3, !PT ;  /* 0x00000019c2c27c10 */ /* 0x000fe40009ffe4ff */
[----:B------:R-:W-:Y:S02]  /*b0a0*/  IADD3 R193, P4, PT, R193, UR11, RZ ;  /* 0x0000000bc1c17c10 */ /* 0x000fe4000ff9e0ff */
[----:B------:R-:W-:Y:S02]  /*b0b0*/  IADD3 R182, P3, PT, R182, UR11, RZ ;  /* 0x0000000bb6b67c10 */ /* 0x000fe4000ff7e0ff */
[----:B------:R-:W-:-:S02]  /*b0c0*/  IADD3.X R191, PT, PT, R191, UR25, RZ, P4, !PT ;  /* 0x00000019bfbf7c10 */ /* 0x000fc4000a7fe4ff */
[----:B------:R-:W-:Y:S02]  /*b0d0*/  IADD3.X R180, PT, PT, R180, UR25, RZ, P3, !PT ;  /* 0x00000019b4b47c10 */ /* 0x000fe40009ffe4ff */
[----:B------:R-:W-:Y:S02]  /*b0e0*/  IADD3 R179, P4, PT, R179, UR11, RZ ;  /* 0x0000000bb3b37c10 */ /* 0x000fe4000ff9e0ff */
[----:B------:R-:W-:Y:S02]  /*b0f0*/  IADD3 R170, P3, PT, R170, UR11, RZ ;  /* 0x0000000baaaa7c10 */ /* 0x000fe4000ff7e0ff */
[----:B------:R-:W-:Y:S02]  /*b100*/  IADD3.X R178, PT, PT, R178, UR25, RZ, P4, !PT ;  /* 0x00000019b2b27c10 */ /* 0x000fe4000a7fe4ff */
[----:B------:R-:W-:Y:S02]  /*b110*/  IADD3.X R169, PT, PT, R169, UR25, RZ, P3, !PT ;  /* 0x00000019a9a97c10 */ /* 0x000fe40009ffe4ff */
[----:B------:R-:W-:-:S02]  /*b120*/  IADD3 R168, P4, PT, R168, UR11, RZ ;  /* 0x0000000ba8a87c10 */ /* 0x000fc4000ff9e0ff */
[----:B------:R-:W-:Y:S02]  /*b130*/  IADD3 R50, P3, PT, R50, UR11, RZ ;  /* 0x0000000b32327c10 */ /* 0x000fe4000ff7e0ff */
[----:B------:R-:W-:Y:S02]  /*b140*/  IADD3.X R52, PT, PT, R52, UR25, RZ, P4, !PT ;  /* 0x0000001934347c10 */ /* 0x000fe4000a7fe4ff */
[----:B------:R-:W-:Y:S02]  /*b150*/  IADD3.X R51, PT, PT, R51, UR25, RZ, P3, !PT ;  /* 0x0000001933337c10 */ /* 0x000fe40009ffe4ff */
[----:B-----5:R-:W-:Y:S02]  /*b160*/  IADD3 R23, P4, PT, R23, UR11, RZ ;  /* 0x0000000b17177c10 */ /* 0x020fe4000ff9e0ff */
        /* <DEDUP_REMOVED lines=27> */
[----:B---3--:R-:W-:-:S04]  /*b320*/  IADD3 R107, P5, PT, R107, UR11, RZ ;  /* 0x0000000b6b6b7c10 */ /* 0x008fc8000ffbe0ff */
[----:B--2---:R-:W-:Y:S02]  /*b330*/  IADD3.X R104, PT, PT, R104, UR25, RZ, P5, !PT ;  /* 0x0000001968687c10 */ /* 0x004fe4000affe4ff */
        /* <DEDUP_REMOVED lines=9> */
[----:B----4-:R-:W-:Y:S02]  /*b3d0*/  IADD3 R106, P6, PT, R106, UR11, RZ ;  /* 0x0000000b6a6a7c10 */ /* 0x010fe4000ffde0ff */
[----:B------:R-:W-:Y:S02]  /*b3e0*/  IADD3.X R72, PT, PT, R72, UR25, RZ, P5, !PT ;  /* 0x0000001948487c10 */ /* 0x000fe4000affe4ff */
[----:B------:R-:W-:Y:S02]  /*b3f0*/  IADD3 R44, P5, PT, R44, UR11, RZ ;  /* 0x0000000b2c2c7c10 */ /* 0x000fe4000ffbe0ff */
[----:B------:R-:W-:-:S02]  /*b400*/  IADD3 R105, P2, PT, R105, UR11, RZ ;  /* 0x0000000b69697c10 */ /* 0x000fc4000ff5e0ff */
[----:B------:R-:W-:Y:S02]  /*b410*/  IADD3.X R102, PT, PT, R102, UR25, RZ, P6, !PT ;  /* 0x0000001966667c10 */ /* 0x000fe4000b7fe4ff */
[----:B------:R-:W-:Y:S02]  /*b420*/  IADD3 R188, P6, PT, R188, UR11, RZ ;  /* 0x0000000bbcbc7c10 */ /* 0x000fe4000ffde0ff */
[----:B------:R-:W-:Y:S02]  /*b430*/  IADD3.X R46, PT, PT, R46, UR25, RZ, P5, !PT ;  /* 0x000000192e2e7c10 */ /* 0x000fe4000affe4ff */
        /* <DEDUP_REMOVED lines=18> */
[----:B------:R-:W-:Y:S02]  /*b560*/  IADD3 R48, P2, PT, R48, UR11, RZ ;  /* 0x0000000b30307c10 */ /* 0x000fe4000ff5e0ff */
[----:B------:R-:W-:Y:S02]  /*b570*/  IADD3.X R75, PT, PT, R75, UR25, RZ, P6, !PT ;  /* 0x000000194b4b7c10 */ /* 0x000fe4000b7fe4ff */
[----:B------:R-:W-:-:S02]  /*b580*/  IADD3 R45, P6, PT, R45, UR11, RZ ;  /* 0x0000000b2d2d7c10 */ /* 0x000fc4000ffde0ff */
[----:B------:R-:W-:Y:S02]  /*b590*/  IADD3.X R49, PT, PT, R49, UR25, RZ, P2, !PT ;  /* 0x0000001931317c10 */ /* 0x000fe400097fe4ff */
[----:B------:R-:W-:Y:S02]  /*b5a0*/  IADD3 R19, P2, PT, R19, UR11, RZ ;  /* 0x0000000b13137c10 */ /* 0x000fe4000ff5e0ff */
[----:B------:R-:W-:Y:S02]  /*b5b0*/  IADD3.X R47, PT, PT, R47, UR25, RZ, P6, !PT ;  /* 0x000000192f2f7c10 */ /* 0x000fe4000b7fe4ff */
[----:B------:R-:W-:Y:S01]  /*b5c0*/  IADD3.X R63, PT, PT, R63, UR25, RZ, P5, !PT ;  /* 0x000000193f3f7c10 */ /* 0x000fe2000affe4ff */
[----:B------:R-:W0:Y:S01]  /*b5d0*/  SYNCS.PHASECHK.TRANS64.TRYWAIT P5, [UR6], R101 ;  /* 0x00000065ff0075a7 */ /* 0x000e2200080a1106 */
[----:B------:R-:W-:Y:S02]  /*b5e0*/  IADD3 R18, P6, PT, R18, UR11, RZ ;  /* 0x0000000b12127c10 */ /* 0x000fe4000ffde0ff */
[----:B------:R-:W-:-:S02]  /*b5f0*/  IADD3.X R21, PT, PT, R21, UR25, RZ, P2, !PT ;  /* 0x0000001915157c10 */ /* 0x000fc400097fe4ff */
[----:B------:R-:W-:Y:S02]  /*b600*/  IADD3 R95, P2, PT, R95, UR11, RZ ;  /* 0x0000000b5f5f7c10 */ /* 0x000fe4000ff5e0ff */
[----:B------:R-:W-:Y:S02]  /*b610*/  IADD3.X R20, PT, PT, R20, UR25, RZ, P6, !PT ;  /* 0x0000001914147c10 */ /* 0x000fe4000b7fe4ff */
[----:B------:R-:W-:Y:S02]  /*b620*/  IADD3 R83, P6, PT, R83, UR11, RZ ;  /* 0x0000000b53537c10 */ /* 0x000fe4000ffde0ff */
[----:B------:R-:W-:Y:S02]  /*b630*/  IADD3.X R96, PT, PT, R96, UR25, RZ, P2, !PT ;  /* 0x0000001960607c10 */ /* 0x000fe400097fe4ff */
        /* <DEDUP_REMOVED lines=10> */
[----:B------:R-:W-:Y:S01]  /*b6e0*/  IADD3 R33, P6, PT, R33, UR11, RZ ;  /* 0x0000000b21217c10 */ /* 0x000fe2000ffde0ff */
[----:B------:R-:W-:Y:S01]  /*b6f0*/  STL [R1+0x134], R107 ;  /* 0x0001346b01007387 */ /* 0x000fe20000100800 */
[----:B------:R-:W-:Y:S02]  /*b700*/  IADD3.X R12, PT, PT, R12, UR25, RZ, P2, !PT ;  /* 0x000000190c0c7c10 */ /* 0x000fe400097fe4ff */
[----:B------:R-:W-:Y:S01]  /*b710*/  IADD3 R7, P2, PT, R7, UR11, RZ ;  /* 0x0000000b07077c10 */ /* 0x000fe2000ff5e0ff */
[----:B------:R-:W-:Y:S01]  /*b720*/  STL [R1+0x12c], R106 ;  /* 0x00012c6a01007387 */ /* 0x000fe20000100800 */
[----:B------:R-:W-:-:S02]  /*b730*/  IADD3.X R35, PT, PT, R35, UR25, RZ, P6, !PT ;  /* 0x0000001923237c10 */ /* 0x000fc4000b7fe4ff */
[----:B------:R-:W-:Y:S01]  /*b740*/  IADD3 R56, P4, PT, R56, UR11, RZ ;  /* 0x0000000b38387c10 */ /* 0x000fe2000ff9e0ff */
[----:B------:R-:W-:Y:S01]  /*b750*/  STL [R1+0x124], R105 ;  /* 0x0001246901007387 */ /* 0x000fe20000100800 */
[----:B------:R-:W-:Y:S02]  /*b760*/  IADD3 R32, P6, PT, R32, UR11, RZ ;  /* 0x0000000b20207c10 */ /* 0x000fe4000ffde0ff */
[----:B------:R-:W-:Y:S01]  /*b770*/  IADD3 R89, P3, PT, R89, UR11, RZ ;  /* 0x0000000b59597c10 */ /* 0x000fe2000ff7e0ff */
[----:B------:R-:W-:Y:S01]  /*b780*/  STL [R1+0x130], R104 ;  /* 0x0001306801007387 */ /* 0x000fe20000100800 */
[----:B------:R-:W-:-:S03]  /*b790*/  IADD3.X R9, PT, PT, R9, UR25, RZ, P2, !PT ;  /* 0x0000001909097c10 */ /* 0x000fc600097fe4ff */
[----:B------:R1:W-:Y:S01]  /*b7a0*/  STL [R1+0x128], R102 ;  /* 0x0001286601007387 */ /* 0x0003e20000100800 */
[----:B------:R-:W-:Y:S02]  /*b7b0*/  IADD3 R6, P2, PT, R6, UR11, RZ ;  /* 0x0000000b06067c10 */ /* 0x000fe4000ff5e0ff */
[----:B------:R-:W-:Y:S02]  /*b7c0*/  IADD3.X R58, PT, PT, R58, UR25, RZ, P4, !PT ;  /* 0x000000193a3a7c10 */ /* 0x000fe4000a7fe4ff */
[----:B------:R-:W-:Y:S02]  /*b7d0*/  IADD3.X R34, PT, PT, R34, UR25, RZ, P6, !PT ;  /* 0x0000001922227c10 */ /* 0x000fe4000b7fe4ff */
[----:B------:R-:W-:Y:S02]  /*b7e0*/  IADD3.X R90, PT, PT, R90, UR25, RZ, P3, !PT ;  /* 0x000000195a5a7c10 */ /* 0x000fe40009ffe4ff */
[----:B-1----:R-:W-:Y:S02]  /*b7f0*/  SHF.R.U32.HI R102, RZ, 0x6, R103 ;  /* 0x00000006ff667819 */ /* 0x002fe40000011667 */
[----:B------:R-:W-:-:S02]  /*b800*/  IADD3 R55, P4, PT, R55, UR11, RZ ;  /* 0x0000000b37377c10 */ /* 0x000fc4000ff9e0ff */
[----:B------:R-:W-:Y:S02]  /*b810*/  IADD3 R30, P6, PT, R30, UR11, RZ ;  /* 0x0000000b1e1e7c10 */ /* 0x000fe4000ffde0ff */
[----:B------:R-:W-:Y:S02]  /*b820*/  IADD3 R77, P3, PT, R77, UR11, RZ ;  /* 0x0000000b4d4d7c10 */ /* 0x000fe4000ff7e0ff */
[----:B------:R-:W-:Y:S02]  /*b830*/  SGXT.U32 R102, R102, 0x1 ;  /* 0x000000016666781a */ /* 0x000fe40000000000 */
[----:B------:R-:W-:Y:S02]  /*b840*/  IADD3.X R8, PT, PT, R8, UR25, RZ, P2, !PT ;  /* 0x0000001908087c10 */ /* 0x000fe400097fe4ff */
[----:B------:R-:W-:Y:S02]  /*b850*/  IADD3 R3, P2, PT, R3, UR11, RZ ;  /* 0x0000000b03037c10 */ /* 0x000fe4000ff5e0ff */
[----:B------:R-:W-:-:S02]  /*b860*/  IADD3.X R57, PT, PT, R57, UR25, RZ, P4, !PT ;  /* 0x0000001939397c10 */ /* 0x000fc4000a7fe4ff */
[----:B------:R-:W-:Y:S02]  /*b870*/  IADD3.X R31, PT, PT, R31, UR25, RZ, P6, !PT ;  /* 0x000000191f1f7c10 */ /* 0x000fe4000b7fe4ff */
[----:B------:R-:W-:Y:S02]  /*b880*/  IADD3.X R78, PT, PT, R78, UR25, RZ, P3, !PT ;  /* 0x000000194e4e7c10 */ /* 0x000fe40009ffe4ff */
[----:B------:R-:W-:Y:S02]  /*b890*/  IADD3 R53, P4, PT, R53, UR11, RZ ;  /* 0x0000000b35357c10 */ /* 0x000fe4000ff9e0ff */
[----:B------:R-:W-:Y:S02]  /*b8a0*/  LOP3.LUT R102, R102, 0x2, RZ, 0xfc, !PT ;  /* 0x0000000266667812 */ /* 0x000fe400078efcff */
[----:B------:R-:W-:Y:S02]  /*b8b0*/  IADD3 R28, P6, PT, R28, UR11, RZ ;  /* 0x0000000b1c1c7c10 */ /* 0x000fe4000ffde0ff */
[----:B------:R-:W-:-:S02]  /*b8c0*/  IADD3 R2, P3, PT, R2, UR11, RZ ;  /* 0x0000000b02027c10 */ /* 0x000fc4000ff7e0ff */
[----:B------:R-:W-:Y:S02]  /*b8d0*/  IADD3.X R5, PT, PT, R5, UR25, RZ, P2, !PT ;  /* 0x0000001905057c10 */ /* 0x000fe400097fe4ff */
[----:B------:R-:W-:Y:S02]  /*b8e0*/  ISETP.GE.AND P2, PT, R102, UR22, PT ;  /* 0x0000001666007c0c */ /* 0x000fe4000bf46270 */
[----:B------:R-:W-:Y:S02]  /*b8f0*/  IADD3.X R54, PT, PT, R54, UR25, RZ, P4, !PT ;  /* 0x0000001936367c10 */ /* 0x000fe4000a7fe4ff */
[----:B------:R-:W-:Y:S02]  /*b900*/  IADD3.X R29, PT, PT, R29, UR25, RZ, P6, !PT ;  /* 0x000000191d1d7c10 */ /* 0x000fe4000b7fe4ff */
[----:B------:R-:W-:Y:S01]  /*b910*/  IADD3.X R4, PT, PT, R4, UR25, RZ, P3, !PT ;  /* 0x0000001904047c10 */ /* 0x000fe20009ffe4ff */
[----:B0-----:R-:W-:Y:S06]  /*b920*/  @!P5 BRA `(.L_x_8) ;  /* 0x0000005800b8d947 */ /* 0x001fec0003800000 */
.L_x_16:
[----:B------:R-:W0:Y:S01]  /*b930*/  S2R R119, SR_TID.X ;  /* 0x0000000000777919 */ /* 0x000e220000002100 */
[----:B------:R-:W-:Y:S02]  /*b940*/  PRMT R164, RZ, 0x7610, R164 ;  /* 0x00007610ffa47816 */ /* 0x000fe400000000a4 */
[----:B------:R-:W-:Y:S01]  /*b950*/  PRMT R116, RZ, 0x7610, R116 ;  /* 0x00007610ff747816 */ /* 0x000fe20000000074 */
[----:B------:R-:W1:Y:S01]  /*b960*/  S2R R102, SR_TID.X ;  /* 0x0000000000667919 */ /* 0x000e620000002100 */
[----:B------:R-:W2:Y:S02]  /*b970*/  S2R R103, SR_TID.X ;  /* 0x0000000000677919 */ /* 0x000ea40000002100 */
[----:B------:R-:W3:Y:S04]  /*b980*/  @!P2 LDG.E.U8 R164, desc[UR20][R28.64] ;  /* 0x000000141ca4a981 */ /* 0x000ee8000c1e1100 */
[----:B------:R4:W-:Y:S01]  /*b990*/  STL [R1+0x148], R227 ;  /* 0x000148e301007387 */ /* 0x0009e20000100800 */
[----:B------:R-:W-:-:S03]  /*b9a0*/  PRMT R148, RZ, 0x7610, R148 ;  /* 0x00007610ff947816 */ /* 0x000fc60000000094 */
[----:B------:R-:W-:Y:S04]  /*b9b0*/  STL [R1+0x144], R245 ;  /* 0x000144f501007387 */ /* 0x000fe80000100800 */
[----:B------:R0:W-:Y:S04]  /*b9c0*/  STL [R1+0x140], R244 ;  /* 0x000140f401007387 */ /* 0x0001e80000100800 */
[----:B------:R1:W-:Y:S01]  /*b9d0*/  STL [R1+0x13c], R0 ;  /* 0x00013c0001007387 */ /* 0x0003e20000100800 */
[----:B0-----:R-:W-:-:S03]  /*b9e0*/  SHF.R.U32.HI R118, RZ, 0x6, R119 ;  /* 0x00000006ff767819 */ /* 0x001fc60000011677 */
[----:B----4-:R-:W4:Y:S01]  /*b9f0*/  LDL R227, [R1+0x128] ;  /* 0x0001280001e37983 */ /* 0x010f220000100800 */
[----:B------:R-:W-:-:S03]  /*ba00*/  SGXT.U32 R118, R118, 0x1 ;  /* 0x000000017676781a */ /* 0x000fc60000000000 */
[----:B------:R-:W3:Y:S01]  /*ba10*/  LDL R121, [R1+0x12c] ;  /* 0x00012c0001797983 */ /* 0x000ee20000100800 */
[----:B-1----:R-:W-:Y:S02]  /*ba20*/  SHF.R.U32.HI R102, RZ, 0x6, R102 ;  /* 0x00000006ff667819 */ /* 0x002fe40000011666 */
[----:B------:R-:W-:Y:S02]  /*ba30*/  LOP3.LUT R118, R118, 0xc, RZ, 0xfc, !PT ;  /* 0x0000000c76767812 */ /* 0x000fe400078efcff */
[----:B------:R-:W-:Y:S02]  /*ba40*/  SGXT.U32 R102, R102, 0x1 ;  /* 0x000000016666781a */ /* 0x000fe40000000000 */
[----:B------:R-:W-:Y:S02]  /*ba50*/  ISETP.GE.AND P2, PT, R118, UR22, PT ;  /* 0x0000001676007c0c */ /* 0x000fe4000bf46270 */
[----:B------:R-:W0:Y:S01]  /*ba60*/  S2R R118, SR_TID.X ;  /* 0x0000000000767919 */ /* 0x000e220000002100 */
[----:B------:R-:W-:-:S04]  /*ba70*/  LOP3.LUT R102, R102, 0x4, RZ, 0xfc, !PT ;  /* 0x0000000466667812 */ /* 0x000fc800078efcff */
[----:B------:R-:W-:Y:S02]  /*ba80*/  ISETP.GE.AND P5, PT, R102, UR22, PT ;  /* 0x0000001666007c0c */ /* 0x000fe4000bfa6270 */
[--C-:B--2---:R-:W-:Y:S02]  /*ba90*/  SHF.R.U32.HI R102, RZ, 0x6, R103.reuse ;  /* 0x00000006ff667819 */ /* 0x104fe40000011667 */
[----:B------:R-:W-:Y:S02]  /*baa0*/  SHF.R.U32.HI R103, RZ, 0x6, R103 ;  /* 0x00000006ff677819 */ /* 0x000fe40000011667 */
[----:B------:R-:W-:Y:S02]  /*bab0*/  SGXT.U32 R102, R102, 0x1 ;  /* 0x000000016666781a */ /* 0x000fe40000000000 */
[----:B------:R-:W-:Y:S02]  /*bac0*/  SGXT.U32 R103, R103, 0x1 ;  /* 0x000000016767781a */ /* 0x000fe40000000000 */
[----:B------:R-:W-:-:S02]  /*bad0*/  LOP3.LUT R102, R102, 0x8, RZ, 0xfc, !PT ;  /* 0x0000000866667812 */ /* 0x000fc400078efcff */
[----:B------:R-:W-:Y:S02]  /*bae0*/  LOP3.LUT R103, R103, 0x6, RZ, 0xfc, !PT ;  /* 0x0000000667677812 */ /* 0x000fe400078efcff */
[----:B------:R-:W-:Y:S01]  /*baf0*/  ISETP.GE.AND P3, PT, R102, UR22, PT ;  /* 0x0000001666007c0c */ /* 0x000fe2000bf66270 */
[----:B------:R-:W-:Y:S01]  /*bb00*/  @!P0 IMAD.MOV.U32 R102, RZ, RZ, R2 ;  /* 0x000000ffff668224 */ /* 0x000fe200078e0002 */
[----:B------:R-:W-:Y:S01]  /*bb10*/  ISETP.GE.AND P4, PT, R103, UR22, PT ;  /* 0x0000001667007c0c */ /* 0x000fe2000bf86270 */
[----:B------:R-:W-:-:S05]  /*bb20*/  @!P0 IMAD.MOV.U32 R103, RZ, RZ, R4 ;  /* 0x000000ffff678224 */ /* 0x000fca00078e0004 */
[----:B------:R1:W2:Y:S01]  /*bb30*/  @!P0 LDG.E.U8 R116, desc[UR20][R102.64] ;  /* 0x0000001466748981 */ /* 0x0002a2000c1e1100 */
[----:B------:R-:W-:Y:S02]  /*bb40*/  PRMT R244, RZ, 0x7610, R244 ;  /* 0x00007610fff47816 */ /* 0x000fe400000000f4 */
[----:B------:R-:W-:Y:S02]  /*bb50*/  SHF.R.U32.HI R119, RZ, 0x6, R119 ;  /* 0x00000006ff777819 */ /* 0x000fe40000011677 */
[----:B0-----:R-:W-:Y:S02]  /*bb60*/  LEA.HI R0, R118, 0xe, RZ, 0x1a ;  /* 0x0000000e76007811 */ /* 0x001fe400078fd0ff */
[----:B------:R-:W-:Y:S01]  /*bb70*/  SGXT.U32 R119, R119, 0x1 ;  /* 0x000000017777781a */ /* 0x000fe20000000000 */
[----:B-1----:R-:W-:Y:S01]  /*bb80*/  @!P5 IMAD.MOV.U32 R102, RZ, RZ, R53 ;  /* 0x000000ffff66d224 */ /* 0x002fe200078e0035 */
[----:B------:R-:W-:Y:S01]  /*bb90*/  PRMT R120, RZ, 0x7610, R120 ;  /* 0x00007610ff787816 */ /* 0x000fe20000000078 */
[----:B------:R-:W-:Y:S01]  /*bba0*/  @!P5 IMAD.MOV.U32 R103, RZ, RZ, R54 ;  /* 0x000000ffff67d224 */ /* 0x000fe200078e0036 */
[----:B------:R-:W-:-:S04]  /*bbb0*/  LOP3.LUT R119, R119, 0xa, RZ, 0xfc, !PT ;  /* 0x0000000a77777812 */ /* 0x000fc800078efcff */
[----:B------:R0:W2:Y:S01]  /*bbc0*/  @!P5 LDG.E.U8 R148, desc[UR20][R102.64] ;  /* 0x000000146694d981 */ /* 0x0000a2000c1e1100 */
[----:B------:R-:W-:Y:S02]  /*bbd0*/  ISETP.GE.AND P5, PT, R0, UR22, PT ;  /* 0x0000001600007c0c */ /* 0x000fe4000bfa6270 */
[--C-:B------:R-:W-:Y:S02]  /*bbe0*/  SHF.R.U32.HI R0, RZ, 0x6, R118.reuse ;  /* 0x00000006ff007819 */ /* 0x100fe40000011676 */
[----:B------:R-:W-:-:S04]  /*bbf0*/  SHF.R.U32.HI R118, RZ, 0x6, R118 ;  /* 0x00000006ff767819 */ /* 0x000fc80000011676 */
[----:B------:R-:W-:Y:S01]  /*bc00*/  SGXT.U32 R118, R118, 0x1 ;  /* 0x000000017676781a */ /* 0x000fe20000000000 */
[----:B0-----:R-:W-:Y:S02]  /*bc10*/  @!P4 IMAD.MOV.U32 R102, RZ, RZ, R77 ;  /* 0x000000ffff66c224 */ /* 0x001fe400078e004d */
[----:B------:R-:W-:Y:S01]  /*bc20*/  @!P4 IMAD.MOV.U32 R103, RZ, RZ, R78 ;  /* 0x000000ffff67c224 */ /* 0x000fe200078e004e */
[----:B------:R-:W-:-:S04]  /*bc30*/  LOP3.LUT R118, R118, 0x10, RZ, 0xfc, !PT ;  /* 0x0000001076767812 */ /* 0x000fc800078efcff */
[----:B------:R0:W2:Y:S01]  /*bc40*/  @!P4 LDG.E.U8 R244, desc[UR20][R102.64] ;  /* 0x0000001466f4c981 */ /* 0x0000a2000c1e1100 */
[----:B------:R-:W-:Y:S02]  /*bc50*/  ISETP.GE.AND P4, PT, R118, UR22, PT ;  /* 0x0000001676007c0c */ /* 0x000fe4000bf86270 */
[----:B------:R-:W1:Y:S01]  /*bc60*/  S2R R118, SR_TID.X ;  /* 0x0000000000767919 */ /* 0x000e620000002100 */
[----:B------:R-:W-:Y:S01]  /*bc70*/  SGXT.U32 R0, R0, 0x1 ;  /* 0x000000010000781a */ /* 0x000fe20000000000 */
[----:B0-----:R-:W-:Y:S02]  /*bc80*/  @!P3 IMAD.MOV.U32 R102, RZ, RZ, R3 ;  /* 0x000000ffff66b224 */ /* 0x001fe400078e0003 */
[----:B------:R-:W-:Y:S01]  /*bc90*/  @!P3 IMAD.MOV.U32 R103, RZ, RZ, R5 ;  /* 0x000000ffff67b224 */ /* 0x000fe200078e0005 */
[----:B------:R-:W-:Y:S02]  /*bca0*/  LOP3.LUT R0, R0, 0x12, RZ, 0xfc, !PT ;  /* 0x0000001200007812 */ /* 0x000fe400078efcff */
[----:B------:R-:W-:-:S02]  /*bcb0*/  ISETP.GE.AND P0, PT, R119, UR22, PT ;  /* 0x0000001677007c0c */ /* 0x000fc4000bf06270 */
[----:B------:R0:W2:Y:S01]  /*bcc0*/  @!P3 LDG.E.U8 R120, desc[UR20][R102.64] ;  /* 0x000000146678b981 */ /* 0x0000a2000c1e1100 */
[----:B------:R-:W-:Y:S02]  /*bcd0*/  ISETP.GE.AND P3, PT, R0, UR22, PT ;  /* 0x0000001600007c0c */ /* 0x000fe4000bf66270 */
[----:B------:R-:W-:Y:S01]  /*bce0*/  PRMT R163, RZ, 0x7610, R163 ;  /* 0x00007610ffa37816 */ /* 0x000fe200000000a3 */
[----:B------:R-:W2:Y:S07]  /*bcf0*/  LDL R119, [R1+0x124] ;  /* 0x0001240001777983 */ /* 0x000eae0000100800 */
[----:B------:R-:W2:Y:S01]  /*bd00*/  @!P0 LDG.E.U8 R163, desc[UR20][R30.64] ;  /* 0x000000141ea38981 */ /* 0x000ea2000c1e1100 */
[----:B-1----:R-:W-:-:S02]  /*bd10*/  SHF.R.U32.HI R0, RZ, 0x6, R118 ;  /* 0x00000006ff007819 */ /* 0x002fc40000011676 */
[----:B------:R-:W-:-:S04]  /*bd20*/  SHF.R.U32.HI R118, RZ, 0x6, R118 ;  /* 0x00000006ff767819 */ /* 0x000fc80000011676 */
[----:B------:R-:W-:-:S04]  /*bd30*/  SGXT.U32 R118, R118, 0x1 ;  /* 0x000000017676781a */ /* 0x000fc80000000000 */
[----:B------:R-:W-:-:S04]  /*bd40*/  LOP3.LUT R118, R118, 0x14, RZ, 0xfc, !PT ;  /* 0x0000001476767812 */ /* 0x000fc800078efcff */
[----:B------:R-:W-:Y:S02]  /*bd50*/  ISETP.GE.AND P0, PT, R118, UR22, PT ;  /* 0x0000001676007c0c */ /* 0x000fe4000bf06270 */
[----:B------:R-:W1:Y:S01]  /*bd60*/  S2R R118, SR_TID.X ;  /* 0x0000000000767919 */ /* 0x000e620000002100 */
[----:B------:R-:W-:Y:S01]  /*bd70*/  SGXT.U32 R0, R0, 0x1 ;  /* 0x000000010000781a */ /* 0x000fe20000000000 */
[----:B0-----:R-:W-:Y:S01]  /*bd80*/  @!P2 IMAD.MOV.U32 R102, RZ, RZ, R55 ;  /* 0x000000ffff66a224 */ /* 0x001fe200078e0037 */
[----:B------:R-:W-:Y:S01]  /*bd90*/  PRMT R147, RZ, 0x7610, R147 ;  /* 0x00007610ff937816 */ /* 0x000fe20000000093 */
[----:B------:R-:W-:Y:S01]  /*bda0*/  @!P2 IMAD.MOV.U32 R103, RZ, RZ, R57 ;  /* 0x000000ffff67a224 */ /* 0x000fe200078e0039 */
[----:B------:R-:W-:-:S04]  /*bdb0*/  LOP3.LUT R0, R0, 0x16, RZ, 0xfc, !PT ;  /* 0x0000001600007812 */ /* 0x000fc800078efcff */
[----:B------:R0:W2:Y:S01]  /*bdc0*/  @!P2 LDG.E.U8 R147, desc[UR20][R102.64] ;  /* 0x000000146693a981 */ /* 0x0000a2000c1e1100 */
[----:B------:R-:W-:Y:S02]  /*bdd0*/  ISETP.GE.AND P2, PT, R0, UR22, PT ;  /* 0x0000001600007c0c */ /* 0x000fe4000bf46270 */
[----:B------:R-:W-:Y:S01]  /*bde0*/  PRMT R238, RZ, 0x7610, R238 ;  /* 0x00007610ffee7816 */ /* 0x000fe200000000ee */
[----:B0-----:R-:W-:Y:S02]  /*bdf0*/  @!P5 IMAD.MOV.U32 R102, RZ, RZ, R89 ;  /* 0x000000ffff66d224 */ /* 0x001fe400078e0059 */
[----:B------:R-:W-:-:S05]  /*be00*/  @!P5 IMAD.MOV.U32 R103, RZ, RZ, R90 ;  /* 0x000000ffff67d224 */ /* 0x000fca00078e005a */
[----:B------:R0:W2:Y:S01]  /*be10*/  @!P5 LDG.E.U8 R238, desc[UR20][R102.64] ;  /* 0x0000001466eed981 */ /* 0x0000a2000c1e1100 */
[----:B-1----:R-:W-:-:S04]  /*be20*/  SHF.R.U32.HI R0, RZ, 0x6, R118 ;  /* 0x00000006ff007819 */ /* 0x002fc80000011676 */
[----:B------:R-:W-:-:S04]  /*be30*/  SGXT.U32 R0, R0, 0x1 ;  /* 0x000000010000781a */ /* 0x000fc80000000000 */
[----:B------:R-:W-:-:S04]  /*be40*/  LOP3.LUT R0, R0, 0x18, RZ, 0xfc, !PT ;  /* 0x0000001800007812 */ /* 0x000fc800078efcff */
[----:B------:R-:W-:Y:S02]  /*be50*/  ISETP.GE.AND P5, PT, R0, UR22, PT ;  /* 0x0000001600007c0c */ /* 0x000fe4000bfa6270 */
[--C-:B------:R-:W-:Y:S02]  /*be60*/  SHF.R.U32.HI R0, RZ, 0x6, R118.reuse ;  /* 0x00000006ff007819 */ /* 0x100fe40000011676 */
[----:B------:R-:W-:Y:S01]  /*be70*/  SHF.R.U32.HI R118, RZ, 0x6, R118 ;  /* 0x00000006ff767819 */ /* 0x000fe20000011676 */
[----:B0-----:R-:W-:Y:S01]  /*be80*/  @!P4 IMAD.MOV.U32 R102, RZ, RZ, R6 ;  /* 0x000000ffff66c224 */ /* 0x001fe200078e0006 */
[----:B------:R-:W-:Y:S02]  /*be90*/  PRMT R123, RZ, 0x7610, R123 ;  /* 0x00007610ff7b7816 */ /* 0x000fe4000000007b */
[----:B------:R-:W-:Y:S01]  /*bea0*/  SGXT.U32 R118, R118, 0x1 ;  /* 0x000000017676781a */ /* 0x000fe20000000000 */
[----:B------:R-:W-:-:S03]  /*beb0*/  @!P4 IMAD.MOV.U32 R103, RZ, RZ, R8 ;  /* 0x000000ffff67c224 */ /* 0x000fc600078e0008 */
[----:B------:R-:W-:Y:S02]  /*bec0*/  LOP3.LUT R118, R118, 0x1a, RZ, 0xfc, !PT ;  /* 0x0000001a76767812 */ /* 0x000fe400078efcff */
[----:B------:R0:W2:Y:S02]  /*bed0*/  @!P4 LDG.E.U8 R123, desc[UR20][R102.64] ;  /* 0x00000014667bc981 */ /* 0x0000a4000c1e1100 */
[----:B------:R-:W-:Y:S02]  /*bee0*/  ISETP.GE.AND P4, PT, R118, UR22, PT ;  /* 0x0000001676007c0c */ /* 0x000fe4000bf86270 */
[----:B------:R-:W1:Y:S01]  /*bef0*/  S2R R118, SR_TID.X ;  /* 0x0000000000767919 */ /* 0x000e620000002100 */
[----:B------:R-:W-:Y:S02]  /*bf00*/  SGXT.U32 R0, R0, 0x1 ;  /* 0x000000010000781a */ /* 0x000fe40000000000 */
[----:B------:R-:W-:Y:S01]  /*bf10*/  PRMT R162, RZ, 0x7610, R162 ;  /* 0x00007610ffa27816 */ /* 0x000fe200000000a2 */
[----:B0-----:R-:W-:-:S02]  /*bf20*/  @!P3 IMAD.MOV.U32 R102, RZ, RZ, R32 ;  /* 0x000000ffff66b224 */ /* 0x001fc400078e0020 */
[----:B------:R-:W-:Y:S01]  /*bf30*/  @!P3 IMAD.MOV.U32 R103, RZ, RZ, R34 ;  /* 0x000000ffff67b224 */ /* 0x000fe200078e0022 */
[----:B------:R-:W-:Y:S02]  /*bf40*/  LOP3.LUT R0, R0, 0x1c, RZ, 0xfc, !PT ;  /* 0x0000001c00007812 */ /* 0x000fe400078efcff */
[----:B------:R-:W-:Y:S02]  /*bf50*/  PRMT R146, RZ, 0x7610, R146 ;  /* 0x00007610ff927816 */ /* 0x000fe40000000092 */
[----:B------:R0:W2:Y:S01]  /*bf60*/  @!P3 LDG.E.U8 R162, desc[UR20][R102.64] ;  /* 0x0000001466a2b981 */ /* 0x0000a2000c1e1100 */
[----:B------:R-:W-:Y:S01]  /*bf70*/  ISETP.GE.AND P3, PT, R0, UR22, PT ;  /* 0x0000001600007c0c */ /* 0x000fe2000bf66270 */
[----:B0-----:R-:W-:Y:S02]  /*bf80*/  @!P0 IMAD.MOV.U32 R102, RZ, RZ, R56 ;  /* 0x000000ffff668224 */ /* 0x001fe400078e0038 */
[----:B------:R-:W-:-:S05]  /*bf90*/  @!P0 IMAD.MOV.U32 R103, RZ, RZ, R58 ;  /* 0x000000ffff678224 */ /* 0x000fca00078e003a */
[----:B------:R0:W2:Y:S01]  /*bfa0*/  @!P0 LDG.E.U8 R146, desc[UR20][R102.64] ;  /* 0x0000001466928981 */ /* 0x0000a2000c1e1100 */
[----:B-1----:R-:W-:Y:S02]  /*bfb0*/  SHF.R.U32.HI R0, RZ, 0x6, R118 ;  /* 0x00000006ff007819 */ /* 0x002fe40000011676 */
[----:B------:R-:W-:-:S04]  /*bfc0*/  LEA.HI R118, R118, 0x1e, RZ, 0x1a ;  /* 0x0000001e76767811 */ /* 0x000fc800078fd0ff */
        /* <DEDUP_REMOVED lines=31> */
[----:B------:R-:W-:-:S04]  /*c1c0*/  LOP3.LUT R0, R0, 0x26, RZ, 0xfc, !PT ;  /* 0x0000002600007812 */ /* 0x000fc800078efcff */
[----:B------:R0:W2:Y:S01]  /*c1d0*/  @!P3 LDG.E.U8 R145, desc[UR20][R102.64] ;  /* 0x000000146691b981 */ /* 0x0000a2000c1e1100 */
[----:B------:R-:W-:Y:S02]  /*c1e0*/  ISETP.GE.AND P3, PT, R0, UR22, PT ;  /* 0x0000001600007c0c */ /* 0x000fe4000bf66270 */
[----:B------:R-:W-:Y:S01]  /*c1f0*/  PRMT R187, RZ, 0x7610, R187 ;  /* 0x00007610ffbb7816 */ /* 0x000fe200000000bb */
[----:B0-----:R-:W-:Y:S01]  /*c200*/  @!P0 IMAD.MOV.U32 R102, RZ, RZ, R91 ;  /* 0x000000ffff668224 */ /* 0x001fe200078e005b */
[--C-:B-1----:R-:W-:Y:S02]  /*c210*/  SHF.R.U32.HI R0, RZ, 0x6, R118.reuse ;  /* 0x00000006ff007819 */ /* 0x102fe40000011676 */
[----:B------:R-:W-:Y:S01]  /*c220*/  SHF.R.U32.HI R118, RZ, 0x6, R118 ;  /* 0x00000006ff767819 */ /* 0x000fe20000011676 */
[----:B------:R-:W-:-:S03]  /*c230*/  @!P0 IMAD.MOV.U32 R103, RZ, RZ, R92 ;  /* 0x000000ffff678224 */ /* 0x000fc600078e005c */
[----:B------:R-:W-:Y:S02]  /*c240*/  SGXT.U32 R118, R118, 0x1 ;  /* 0x000000017676781a */ /* 0x000fe40000000000 */
[----:B------:R0:W2:Y:S02]  /*c250*/  @!P0 LDG.E.U8 R187, desc[UR20][R102.64] ;  /* 0x0000001466bb8981 */ /* 0x0000a4000c1e1100 */
        /* <DEDUP_REMOVED lines=10> */
[----:B------:R-:W-:Y:S02]  /*c300*/  PRMT R160, RZ, 0x7610, R160 ;  /* 0x00007610ffa07816 */ /* 0x000fe400000000a0 */
[----:B------:R-:W-:-:S04]  /*c310*/  PRMT R144, RZ, 0x7610, R144 ;  /* 0x00007610ff907816 */ /* 0x000fc80000000090 */
[----:B------:R-:W2:Y:S01]  /*c320*/  @!P5 LDG.E.U8 R160, desc[UR20][R36.64] ;  /* 0x0000001424a0d981 */ /* 0x000ea2000c1e1100 */
[----:B0-----:R-:W-:Y:S01]  /*c330*/  @!P4 IMAD.MOV.U32 R102, RZ, RZ, R61 ;  /* 0x000000ffff66c224 */ /* 0x001fe200078e003d */
[----:B-1----:R-:W-:-:S04]  /*c340*/  SHF.R.U32.HI R0, RZ, 0x6, R118 ;  /* 0x00000006ff007819 */ /* 0x002fc80000011676 */
[----:B------:R-:W-:-:S04]  /*c350*/  SGXT.U32 R0, R0, 0x1 ;  /* 0x000000010000781a */ /* 0x000fc80000000000 */
[----:B------:R-:W-:Y:S01]  /*c360*/  LOP3.LUT R0, R0, 0x2c, RZ, 0xfc, !PT ;  /* 0x0000002c00007812 */ /* 0x000fe200078efcff */
[----:B------:R-:W-:-:S03]  /*c370*/  @!P4 IMAD.MOV.U32 R103, RZ, RZ, R63 ;  /* 0x000000ffff67c224 */ /* 0x000fc600078e003f */
[----:B------:R-:W-:Y:S02]  /*c380*/  ISETP.GE.AND P5, PT, R0, UR22, PT ;  /* 0x0000001600007c0c */ /* 0x000fe4000bfa6270 */
[----:B------:R-:W-:Y:S01]  /*c390*/  SHF.R.U32.HI R0, RZ, 0x6, R118 ;  /* 0x00000006ff007819 */ /* 0x000fe20000011676 */
[----:B------:R0:W2:Y:S01]  /*c3a0*/  @!P4 LDG.E.U8 R144, desc[UR20][R102.64] ;  /* 0x000000146690c981 */ /* 0x0000a2000c1e1100 */
[----:B------:R-:W-:-:S04]  /*c3b0*/  LEA.HI R118, R118, 0x2e, RZ, 0x1a ;  /* 0x0000002e76767811 */ /* 0x000fc800078fd0ff */
[----:B------:R-:W-:Y:S02]  /*c3c0*/  ISETP.GE.AND P4, PT, R118, UR22, PT ;  /* 0x0000001676007c0c */ /* 0x000fe4000bf86270 */
[----:B------:R-:W1:Y:S01]  /*c3d0*/  S2R R118, SR_TID.X ;  /* 0x0000000000767919 */ /* 0x000e620000002100 */
[----:B------:R-:W-:Y:S02]  /*c3e0*/  SGXT.U32 R0, R0, 0x1 ;  /* 0x000000010000781a */ /* 0x000fe40000000000 */
[----:B------:R-:W-:Y:S01]  /*c3f0*/  PRMT R186, RZ, 0x7610, R186 ;  /* 0x00007610ffba7816 */ /* 0x000fe200000000ba */
[----:B0-----:R-:W-:Y:S02]  /*c400*/  @!P3 IMAD.MOV.U32 R102, RZ, RZ, R81 ;  /* 0x000000ffff66b224 */ /* 0x001fe400078e0051 */
        /* <DEDUP_REMOVED lines=8> */
[--C-:B-1----:R-:W-:Y:S02]  /*c490*/  SHF.R.U32.HI R0, RZ, 0x6, R118.reuse ;  /* 0x00000006ff007819 */ /* 0x102fe40000011676 */
        /* <DEDUP_REMOVED lines=89> */
[----:B------:R-:W-:Y:S01]  /*ca30*/  PRMT R129, RZ, 0x7610, R129 ;  /* 0x00007610ff817816 */ /* 0x000fe20000000081 */
[----:B0-----:R-:W-:Y:S01]  /*ca40*/  @!P2 IMAD.MOV.U32 R102, RZ, RZ, R22 ;  /* 0x000000ffff66a224 */ /* 0x001fe200078e0016 */
[----:B------:R-:W-:Y:S01]  /*ca50*/  SGXT.U32 R0, R0, 0x1 ;  /* 0x000000010000781a */ /* 0x000fe20000000000 */
[----:B------:R-:W-:Y:S01]  /*ca60*/  @!P2 IMAD.MOV.U32 R103, RZ, RZ, R24 ;  /* 0x000000ffff67a224 */ /* 0x000fe200078e0018 */
[----:B------:R-:W-:Y:S02]  /*ca70*/  PRMT R130, RZ, 0x7610, R130 ;  /* 0x00007610ff827816 */ /* 0x000fe40000000082 */
[----:B------:R-:W-:Y:S02]  /*ca80*/  LOP3.LUT R0, R0, 0x68, RZ, 0xfc, !PT ;  /* 0x0000006800007812 */ /* 0x000fe400078efcff */
[----:B------:R0:W2:Y:S02]  /*ca90*/  @!P2 LDG.E.U8 R129, desc[UR20][R102.64] ;  /* 0x000000146681a981 */ /* 0x0000a4000c1e1100 */
[----:B------:R-:W-:Y:S01]  /*caa0*/  ISETP.GE.AND P2, PT, R0, UR22, PT ;  /* 0x0000001600007c0c */ /* 0x000fe2000bf46270 */
[----:B0-----:R-:W-:-:S02]  /*cab0*/  @!P5 IMAD.MOV.U32 R102, RZ, RZ, R23 ;  /* 0x000000ffff66d224 */ /* 0x001fc400078e0017 */
[----:B------:R-:W-:-:S05]  /*cac0*/  @!P5 IMAD.MOV.U32 R103, RZ, RZ, R25 ;  /* 0x000000ffff67d224 */ /* 0x000fca00078e0019 */
[----:B------:R0:W2:Y:S01]  /*cad0*/  @!P5 LDG.E.U8 R130, desc[UR20][R102.64] ;  /* 0x000000146682d981 */ /* 0x0000a2000c1e1100 */
[----:B-1----:R-:W-:-:S04]  /*cae0*/  LEA.HI R0, R118, 0x3e, RZ, 0x1a ;  /* 0x0000003e76007811 */ /* 0x002fc800078fd0ff */
[----:B------:R-:W-:Y:S02]  /*caf0*/  ISETP.GE.AND P5, PT, R0, UR22, PT ;  /* 0x0000001600007c0c */ /* 0x000fe4000bfa6270 */
[--C-:B------:R-:W-:Y:S02]  /*cb00*/  SHF.R.U32.HI R0, RZ, 0x6, R118.reuse ;  /* 0x00000006ff007819 */ /* 0x100fe40000011676 */
[----:B------:R-:W-:Y:S02]  /*cb10*/  SHF.R.U32.HI R118, RZ, 0x6, R118 ;  /* 0x00000006ff767819 */ /* 0x000fe40000011676 */
[----:B------:R-:W-:Y:S02]  /*cb20*/  PRMT R157, RZ, 0x7610, R157 ;  /* 0x00007610ff9d7816 */ /* 0x000fe4000000009d */
[----:B------:R-:W-:-:S04]  /*cb30*/  SGXT.U32 R118, R118, 0x1 ;  /* 0x000000017676781a */ /* 0x000fc80000000000 */
[----:B------:R-:W-:Y:S01]  /*cb40*/  LOP3.LUT R118, R118, 0x70, RZ, 0xfc, !PT ;  /* 0x0000007076767812 */ /* 0x000fe200078efcff */
[----:B------:R-:W2:Y:S03]  /*cb50*/  @!P4 LDG.E.U8 R157, desc[UR20][R42.64] ;  /* 0x000000142a9dc981 */ /* 0x000ea6000c1e1100 */
[----:B------:R-:W-:Y:S02]  /*cb60*/  ISETP.GE.AND P4, PT, R118, UR22, PT ;  /* 0x0000001676007c0c */ /* 0x000fe4000bf86270 */
[----:B------:R-:W1:Y:S01]  /*cb70*/  S2R R118, SR_TID.X ;  /* 0x0000000000767919 */ /* 0x000e620000002100 */
[----:B------:R-:W-:Y:S02]  /*cb80*/  SGXT.U32 R0, R0, 0x1 ;  /* 0x000000010000781a */ /* 0x000fe40000000000 */
[----:B------:R-:W-:Y:S02]  /*cb90*/  PRMT R131, RZ, 0x7610, R131 ;  /* 0x00007610ff837816 */ /* 0x000fe40000000083 */
[----:B------:R-:W-:-:S04]  /*cba0*/  LOP3.LUT R0, R0, 0x78, RZ, 0xfc, !PT ;  /* 0x0000007800007812 */ /* 0x000fc800078efcff */
[----:B------:R-:W2:Y:S01]  /*cbb0*/  @!P3 LDG.E.U8 R131, desc[UR20][R26.64] ;  /* 0x000000141a83b981 */ /* 0x000ea2000c1e1100 */
[----:B------:R-:W-:Y:S01]  /*cbc0*/  ISETP.GE.AND P3, PT, R0, UR22, PT ;  /* 0x0000001600007c0c */ /* 0x000fe2000bf66270 */
[----:B0-----:R-:W-:Y:S01]  /*cbd0*/  @!P0 IMAD.MOV.U32 R102, RZ, RZ, R67 ;  /* 0x000000ffff668224 */ /* 0x001fe200078e0043 */
[----:B------:R-:W-:Y:S01]  /*cbe0*/  PRMT R141, RZ, 0x7610, R141 ;  /* 0x00007610ff8d7816 */ /* 0x000fe2000000008d */
        /* <DEDUP_REMOVED lines=30> */
[----:B------:R0:W3:Y:S02]  /*cdd0*/  @!P4 LDG.E.U8 R166, desc[UR20][R102.64] ;  /* 0x0000001466a6c981 */ /* 0x0000e4000c1e1100 */
        /* <DEDUP_REMOVED lines=8> */
[----:B------:R0:W3:Y:S01]  /*ce60*/  @!P3 LDG.E.U8 R165, desc[UR20][R102.64] ;  /* 0x0000001466a5b981 */ /* 0x0000e2000c1e1100 */
[----:B------:R-:W-:Y:S01]  /*ce70*/  ISETP.GE.AND P3, PT, R0, UR22, PT ;  /* 0x0000001600007c0c */ /* 0x000fe2000bf66270 */
[----:B0-----:R-:W-:Y:S02]  /*ce80*/  @!P0 IMAD.MOV.U32 R102, RZ, RZ, R44 ;  /* 0x000000ffff668224 */ /* 0x001fe400078e002c */
[----:B------:R-:W-:-:S05]  /*ce90*/  @!P0 IMAD.MOV.U32 R103, RZ, RZ, R46 ;  /* 0x000000ffff678224 */ /* 0x000fca00078e002e */
[----:B------:R0:W3:Y:S01]  /*cea0*/  @!P0 LDG.E.U8 R156, desc[UR20][R102.64] ;  /* 0x00000014669c8981 */ /* 0x0000e2000c1e1100 */
[----:B-1----:R-:W-:Y:S02]  /*ceb0*/  SHF.R.U32.HI R0, RZ, 0x6, R118 ;  /* 0x00000006ff007819 */ /* 0x002fe40000011676 */
[----:B------:R-:W-:-:S04]  /*cec0*/  LEA.HI R118, R118, 0x4e, RZ, 0x1a ;  /* 0x0000004e76767811 */ /* 0x000fc800078fd0ff */
[----:B------:R-:W-:Y:S02]  /*ced0*/  ISETP.GE.AND P0, PT, R118, UR22, PT ;  /* 0x0000001676007c0c */ /* 0x000fe4000bf06270 */
[----:B------:R-:W1:Y:S01]  /*cee0*/  S2R R118, SR_TID.X ;  /* 0x0000000000767919 */ /* 0x000e620000002100 */
[----:B------:R-:W-:Y:S01]  /*cef0*/  PRMT R140, RZ, 0x7610, R140 ;  /* 0x00007610ff8c7816 */ /* 0x000fe2000000008c */
[----:B0-----:R-:W-:Y:S02]  /*cf00*/  @!P2 IMAD.MOV.U32 R102, RZ, RZ, R68 ;  /* 0x000000ffff66a224 */ /* 0x001fe400078e0044 */
[----:B------:R-:W-:Y:S01]  /*cf10*/  @!P2 IMAD.MOV.U32 R103, RZ, RZ, R70 ;  /* 0x000000ffff67a224 */ /* 0x000fe200078e0046 */
[----:B------:R-:W-:Y:S02]  /*cf20*/  SGXT.U32 R0, R0, 0x1 ;  /* 0x000000010000781a */ /* 0x000fe40000000000 */
[----:B------:R-:W-:Y:S02]  /*cf30*/  PRMT R115, RZ, 0x7610, R115 ;  /* 0x00007610ff737816 */ /* 0x000fe40000000073 */
[----:B------:R0:W3:Y:S01]  /*cf40*/  @!P2 LDG.E.U8 R140, desc[UR20][R102.64] ;  /* 0x00000014668ca981 */ /* 0x0000e2000c1e1100 */
[----:B------:R-:W-:-:S02]  /*cf50*/  LOP3.LUT R0, R0, 0x52, RZ, 0xfc, !PT ;  /* 0x0000005200007812 */ /* 0x000fc400078efcff */
[----:B------:R-:W-:Y:S02]  /*cf60*/  PRMT R155, RZ, 0x7610, R155 ;  /* 0x00007610ff9b7816 */ /* 0x000fe4000000009b */
[----:B------:R-:W-:Y:S01]  /*cf70*/  ISETP.GE.AND P2, PT, R0, UR22, PT ;  /* 0x0000001600007c0c */ /* 0x000fe2000bf46270 */
[----:B0-----:R-:W-:Y:S02]  /*cf80*/  @!P5 IMAD.MOV.U32 R102, RZ, RZ, R85 ;  /* 0x000000ffff66d224 */ /* 0x001fe400078e0055 */
[----:B------:R-:W-:-:S05]  /*cf90*/  @!P5 IMAD.MOV.U32 R103, RZ, RZ, R86 ;  /* 0x000000ffff67d224 */ /* 0x000fca00078e0056 */
[----:B------:R0:W3:Y:S01]  /*cfa0*/  @!P5 LDG.E.U8 R115, desc[UR20][R102.64] ;  /* 0x000000146673d981 */ /* 0x0000e2000c1e1100 */
[----:B------:R-:W-:Y:S02]  /*cfb0*/  PRMT R139, RZ, 0x7610, R139 ;  /* 0x00007610ff8b7816 */ /* 0x000fe4000000008b */
[----:B-1----:R-:W-:Y:S01]  /*cfc0*/  SHF.R.U32.HI R0, RZ, 0x6, R118 ;  /* 0x00000006ff007819 */ /* 0x002fe20000011676 */
[----:B0-----:R-:W-:Y:S02]  /*cfd0*/  @!P4 IMAD.MOV.U32 R102, RZ, RZ, R45 ;  /* 0x000000ffff66c224 */ /* 0x001fe400078e002d */
[----:B------:R-:W-:Y:S01]  /*cfe0*/  @!P4 IMAD.MOV.U32 R103, RZ, RZ, R47 ;  /* 0x000000ffff67c224 */ /* 0x000fe200078e002f */
[----:B------:R-:W-:-:S04]  /*cff0*/  SGXT.U32 R0, R0, 0x1 ;  /* 0x000000010000781a */ /* 0x000fc80000000000 */
[----:B------:R0:W3:Y:S01]  /*d000*/  @!P4 LDG.E.U8 R155, desc[UR20][R102.64] ;  /* 0x00000014669bc981 */ /* 0x0000e2000c1e1100 */
[----:B------:R-:W-:Y:S01]  /*d010*/  LOP3.LUT R0, R0, 0x54, RZ, 0xfc, !PT ;  /* 0x0000005400007812 */ /* 0x000fe200078efcff */
[----:B0-----:R-:W-:Y:S02]  /*d020*/  @!P3 IMAD.MOV.U32 R102, RZ, RZ, R71 ;  /* 0x000000ffff66b224 */ /* 0x001fe400078e0047 */
[----:B------:R-:W-:-:S05]  /*d030*/  @!P3 IMAD.MOV.U32 R103, RZ, RZ, R72 ;  /* 0x000000ffff67b224 */ /* 0x000fca00078e0048 */
[----:B------:R0:W4:Y:S01]  /*d040*/  @!P3 LDG.E.U8 R139, desc[UR20][R102.64] ;  /* 0x00000014668bb981 */ /* 0x000122000c1e1100 */
[----:B------:R-:W-:Y:S02]  /*d050*/  ISETP.GE.AND P3, PT, R0, UR22, PT ;  /* 0x0000001600007c0c */ /* 0x000fe4000bf66270 */
[----:B------:R-:W-:Y:S02]  /*d060*/  SHF.R.U32.HI R0, RZ, 0x6, R118 ;  /* 0x00000006ff007819 */ /* 0x000fe40000011676 */
[----:B------:R-:W-:Y:S02]  /*d070*/  PRMT R101, RZ, 0x7610, R101 ;  /* 0x00007610ff657816 */ /* 0x000fe40000000065 */
[----:B------:R-:W-:Y:S01]  /*d080*/  SGXT.U32 R0, R0, 0x1 ;  /* 0x000000010000781a */ /* 0x000fe20000000000 */
[----:B0-----:R-:W-:Y:S02]  /*d090*/  @!P0 IMAD.MOV.U32 R102, RZ, RZ, R97 ;  /* 0x000000ffff668224 */ /* 0x001fe400078e0061 */
[----:B------:R-:W-:Y:S01]  /*d0a0*/  @!P0 IMAD.MOV.U32 R103, RZ, RZ, R98 ;  /* 0x000000ffff678224 */ /* 0x000fe200078e0062 */
[----:B------:R-:W-:-:S04]  /*d0b0*/  LOP3.LUT R0, R0, 0x56, RZ, 0xfc, !PT ;  /* 0x0000005600007812 */ /* 0x000fc800078efcff */
[----:B------:R0:W4:Y:S01]  /*d0c0*/  @!P0 LDG.E.U8 R101, desc[UR20][R102.64] ;  /* 0x0000001466658981 */ /* 0x000122000c1e1100 */
[----:B------:R-:W-:Y:S02]  /*d0d0*/  ISETP.GE.AND P0, PT, R0, UR22, PT ;  /* 0x0000001600007c0c */ /* 0x000fe4000bf06270 */
[----:B------:R-:W-:Y:S02]  /*d0e0*/  SHF.R.U32.HI R0, RZ, 0x6, R118 ;  /* 0x00000006ff007819 */ /* 0x000fe40000011676 */
[----:B------:R-:W-:Y:S02]  /*d0f0*/  PRMT R154, RZ, 0x7610, R154 ;  /* 0x00007610ff9a7816 */ /* 0x000fe4000000009a */
[----:B------:R-:W-:-:S04]  /*d100*/  SGXT.U32 R0, R0, 0x1 ;  /* 0x000000010000781a */ /* 0x000fc80000000000 */
[----:B------:R-:W-:Y:S01]  /*d110*/  LOP3.LUT R0, R0, 0x5a, RZ, 0xfc, !PT ;  /* 0x0000005a00007812 */ /* 0x000fe200078efcff */
[----:B------:R-:W4:Y:S01]  /*d120*/  @!P2 LDG.E.U8 R154, desc[UR20][R48.64] ;  /* 0x00000014309aa981 */ /* 0x000f22000c1e1100 */
[----:B------:R-:W-:Y:S01]  /*d130*/  PRMT R138, RZ, 0x7610, R138 ;  /* 0x00007610ff8a7816 */ /* 0x000fe2000000008a */
[----:B0-----:R-:W-:Y:S01]  /*d140*/  @!P3 IMAD.MOV.U32 R102, RZ, RZ, R73 ;  /* 0x000000ffff66b224 */ /* 0x001fe200078e0049 */
[----:B------:R-:W-:Y:S01]  /*d150*/  ISETP.GE.AND P2, PT, R0, UR22, PT ;  /* 0x0000001600007c0c */ /* 0x000fe2000bf46270 */
[----:B------:R-:W-:Y:S01]  /*d160*/  @!P3 IMAD.MOV.U32 R103, RZ, RZ, R75 ;  /* 0x000000ffff67b224 */ /* 0x000fe200078e004b */
[----:B------:R-:W-:Y:S02]  /*d170*/  SHF.R.U32.HI R0, RZ, 0x6, R118 ;  /* 0x00000006ff007819 */ /* 0x000fe40000011676 */
[----:B------:R-:W-:Y:S02]  /*d180*/  PRMT R114, RZ, 0x7610, R114 ;  /* 0x00007610ff727816 */ /* 0x000fe40000000072 */
[----:B------:R-:W-:Y:S01]  /*d190*/  SGXT.U32 R0, R0, 0x1 ;  /* 0x000000010000781a */ /* 0x000fe20000000000 */
[----:B------:R0:W4:Y:S03]  /*d1a0*/  @!P3 LDG.E.U8 R138, desc[UR20][R102.64] ;  /* 0x00000014668ab981 */ /* 0x000126000c1e1100 */
[----:B------:R-:W-:-:S02]  /*d1b0*/  LOP3.LUT R0, R0, 0x5c, RZ, 0xfc, !PT ;  /* 0x0000005c00007812 */ /* 0x000fc400078efcff */
[----:B------:R-:W-:Y:S01]  /*d1c0*/  PRMT R153, RZ, 0x7610, R153 ;  /* 0x00007610ff997816 */ /* 0x000fe20000000099 */
[----:B0-----:R-:W-:-:S05]  /*d1d0*/  @!P0 IMAD.MOV.U32 R102, RZ, RZ, R87 ;  /* 0x000000ffff668224 */ /* 0x001fca00078e0057 */
[----:B------:R-:W4:Y:S01]  /*d1e0*/  @!P2 LDG.E.U8 R153, desc[UR20][R50.64] ;  /* 0x000000143299a981 */ /* 0x000f22000c1e1100 */
[----:B------:R-:W-:-:S05]  /*d1f0*/  @!P0 IMAD.MOV.U32 R103, RZ, RZ, R88 ;  /* 0x000000ffff678224 */ /* 0x000fca00078e0058 */
[----:B------:R0:W4:Y:S01]  /*d200*/  @!P0 LDG.E.U8 R114, desc[UR20][R102.64] ;  /* 0x0000001466728981 */ /* 0x000122000c1e1100 */
[----:B------:R-:W-:Y:S02]  /*d210*/  ISETP.GE.AND P0, PT, R0, UR22, PT ;  /* 0x0000001600007c0c */ /* 0x000fe4000bf06270 */
[----:B------:R-:W-:-:S04]  /*d220*/  LEA.HI R0, R118, 0x5e, RZ, 0x1a ;  /* 0x0000005e76007811 */ /* 0x000fc800078fd0ff */
        /* <DEDUP_REMOVED lines=54> */
[----:B------:R-:W-:-:S02]  /*d590*/  LOP3.LUT R0, R0, 0x6c, RZ, 0xfc, !PT ;  /* 0x0000006c00007812 */ /* 0x000fc400078efcff */
[----:B------:R-:W-:Y:S02]  /*d5a0*/  PRMT R149, RZ, 0x7610, R149 ;  /* 0x00007610ff957816 */ /* 0x000fe40000000095 */
[----:B------:R2:W4:Y:S01]  /*d5b0*/  @!P0 LDG.E.U8 R150, desc[UR20][R102.64] ;  /* 0x0000001466968981 */ /* 0x000522000c1e1100 */
[----:B------:R-:W-:Y:S02]  /*d5c0*/  ISETP.GE.AND P0, PT, R0, UR22, PT ;  /* 0x0000001600007c0c */ /* 0x000fe4000bf06270 */
[----:B------:R-:W-:Y:S01]  /*d5d0*/  LEA.HI R0, R118, 0x6e, RZ, 0x1a ;  /* 0x0000006e76007811 */ /* 0x000fe200078fd0ff */
[----:B--2---:R-:W-:Y:S02]  /*d5e0*/  @!P2 IMAD.MOV.U32 R102, RZ, RZ, R119 ;  /* 0x000000ffff66a224 */ /* 0x004fe400078e0077 */
[----:B------:R-:W-:Y:S01]  /*d5f0*/  @!P2 IMAD.MOV.U32 R103, RZ, RZ, R196 ;  /* 0x000000ffff67a224 */ /* 0x000fe200078e00c4 */
[----:B------:R-:W2:Y:S04]  /*d600*/  LDL R119, [R1+0x130] ;  /* 0x0001300001777983 */ /* 0x000ea80000100800 */
[----:B------:R0:W2:Y:S01]  /*d610*/  @!P2 LDG.E.U8 R149, desc[UR20][R102.64] ;  /* 0x000000146695a981 */ /* 0x0000a2000c1e1100 */
[----:B------:R-:W-:-:S02]  /*d620*/  ISETP.GE.AND P2, PT, R0, UR22, PT ;  /* 0x0000001600007c0c */ /* 0x000fc4000bf46270 */
[----:B------:R-:W-:Y:S02]  /*d630*/  SHF.R.U32.HI R0, RZ, 0x6, R118 ;  /* 0x00000006ff007819 */ /* 0x000fe40000011676 */
[----:B------:R-:W2:Y:S01]  /*d640*/  LDL R118, [R1+0x134] ;  /* 0x0001340001767983 */ /* 0x000ea20000100800 */
        /* <DEDUP_REMOVED lines=16> */
[----:B------:R-:W-:Y:S01]  /*d750*/  SHF.R.U32.HI R0, RZ, 0x6, R245 ;  /* 0x00000006ff007819 */ /* 0x000fe200000116f5 */
[----:B0-----:R-:W-:Y:S01]  /*d760*/  @!P0 IMAD.MOV.U32 R102, RZ, RZ, R190 ;  /* 0x000000ffff668224 */ /* 0x001fe200078e00be */
[----:B------:R-:W-:Y:S02]  /*d770*/  PRMT R134, RZ, 0x7610, R134 ;  /* 0x00007610ff867816 */ /* 0x000fe40000000086 */
[----:B------:R-:W-:Y:S01]  /*d780*/  SGXT.U32 R0, R0, 0x1 ;  /* 0x000000010000781a */ /* 0x000fe20000000000 */
[----:B------:R-:W-:-:S03]  /*d790*/  @!P0 IMAD.MOV.U32 R103, RZ, RZ, R189 ;  /* 0x000000ffff678224 */ /* 0x000fc600078e00bd */
[----:B------:R-:W-:Y:S02]  /*d7a0*/  LOP3.LUT R0, R0, 0x7c, RZ, 0xfc, !PT ;  /* 0x0000007c00007812 */ /* 0x000fe400078efcff */
[----:B------:R0:W2:Y:S01]  /*d7b0*/  @!P0 LDG.E.U8 R134, desc[UR20][R102.64] ;  /* 0x0000001466868981 */ /* 0x0000a2000c1e1100 */
[----:B------:R-:W-:Y:S02]  /*d7c0*/  PRMT R110, RZ, 0x7610, R110 ;  /* 0x00007610ff6e7816 */ /* 0x000fe4000000006e */
[----:B------:R-:W-:Y:S02]  /*d7d0*/  ISETP.GE.AND P0, PT, R0, UR22, PT ;  /* 0x0000001600007c0c */ /* 0x000fe4000bf06270 */
[----:B------:R-:W-:Y:S01]  /*d7e0*/  LEA.HI R0, R245, 0x7e, RZ, 0x1a ;  /* 0x0000007ef5007811 */ /* 0x000fe200078fd0ff */
[----:B0-----:R-:W-:Y:S02]  /*d7f0*/  @!P2 IMAD.MOV.U32 R102, RZ, RZ, R193 ;  /* 0x000000ffff66a224 */ /* 0x001fe400078e00c1 */
[----:B------:R-:W-:-:S05]  /*d800*/  @!P2 IMAD.MOV.U32 R103, RZ, RZ, R191 ;  /* 0x000000ffff67a224 */ /* 0x000fca00078e00bf */
[----:B------:R3:W2:Y:S01]  /*d810*/  @!P2 LDG.E.U8 R110, desc[UR20][R102.64] ;  /* 0x00000014666ea981 */ /* 0x0006a2000c1e1100 */
[----:B------:R-:W-:Y:S02]  /*d820*/  ISETP.GE.AND P2, PT, R0, UR22, PT ;  /* 0x0000001600007c0c */ /* 0x000fe4000bf46270 */
[----:B------:R-:W-:Y:S02]  /*d830*/  PRMT R133, RZ, 0x7610, R133 ;  /* 0x00007610ff857816 */ /* 0x000fe40000000085 */
[----:B------:R-:W-:Y:S01]  /*d840*/  PRMT R109, RZ, 0x7610, R109 ;  /* 0x00007610ff6d7816 */ /* 0x000fe2000000006d */
[----:B---3--:R-:W-:Y:S02]  /*d850*/  @!P0 IMAD.MOV.U32 R102, RZ, RZ, R121 ;  /* 0x000000ffff668224 */ /* 0x008fe400078e0079 */
[----:B----4-:R-:W-:Y:S01]  /*d860*/  @!P0 IMAD.MOV.U32 R103, RZ, RZ, R227 ;  /* 0x000000ffff678224 */ /* 0x010fe200078e00e3 */
[----:B------:R-:W-:Y:S01]  /*d870*/  LOP3.LUT R0, R245, 0x7f, RZ, 0xc0, !PT ;  /* 0x0000007ff5007812 */ /* 0x000fe200078ec0ff */
[----:B------:R-:W3:Y:S04]  /*d880*/  LDL R227, [R1+0xe4] ;  /* 0x0000e40001e37983 */ /* 0x000ee80000100800 */
[----:B------:R2:W4:Y:S01]  /*d890*/  @!P0 LDG.E.U8 R133, desc[UR20][R102.64] ;  /* 0x0000001466858981 */ /* 0x000522000c1e1100 */
[----:B------:R-:W-:-:S02]  /*d8a0*/  ISETP.GE.AND P0, PT, R0, UR22, PT ;  /* 0x0000001600007c0c */ /* 0x000fc4000bf06270 */
[----:B------:R-:W-:Y:S01]  /*d8b0*/  PRMT R108, RZ, 0x7610, R108 ;  /* 0x00007610ff6c7816 */ /* 0x000fe2000000006c */
[----:B------:R-:W3:Y:S01]  /*d8c0*/  LDL R121, [R1+0xe8] ;  /* 0x0000e80001797983 */ /* 0x000ee20000100800 */
[----:B------:R-:W-:Y:S02]  /*d8d0*/  PRMT R107, RZ, 0x7610, R107 ;  /* 0x00007610ff6b7816 */ /* 0x000fe4000000006b */
[----:B------:R-:W-:Y:S02]  /*d8e0*/  PRMT R106, RZ, 0x7610, R106 ;  /* 0x00007610ff6a7816 */ /* 0x000fe4000000006a */
[----:B------:R-:W-:Y:S01]  /*d8f0*/  PRMT R105, RZ, 0x7610, R105 ;  /* 0x00007610ff697816 */ /* 0x000fe20000000069 */
[----:B--2---:R-:W-:Y:S02]  /*d900*/  @!P2 IMAD.MOV.U32 R103, RZ, RZ, R119 ;  /* 0x000000ffff67a224 */ /* 0x004fe400078e0077 */
[----:B------:R-:W2:Y:S01]  /*d910*/  LDL R119, [R1+0x64] ;  /* 0x0000640001777983 */ /* 0x000ea20000100800 */
[----:B------:R-:W-:-:S03]  /*d920*/  @!P2 IMAD.MOV.U32 R102, RZ, RZ, R118 ;  /* 0x000000ffff66a224 */ /* 0x000fc600078e0076 */
[----:B------:R-:W2:Y:S04]  /*d930*/  LDL R118, [R1+0x68] ;  /* 0x0000680001767983 */ /* 0x000ea80000100800 */
[----:B------:R0:W2:Y:S01]  /*d940*/  @!P2 LDG.E.U8 R109, desc[UR20][R102.64] ;  /* 0x00000014666da981 */ /* 0x0000a2000c1e1100 */
[----:B------:R-:W-:Y:S01]  /*d950*/  BAR.SYNC.DEFER_BLOCKING 0x0 ;  /* 0x0000000000007b1d */ /* 0x000fe20000010000 */
[----:B0-----:R-:W-:Y:S02]  /*d960*/  @!P0 IMAD.MOV.U32 R102, RZ, RZ, R198 ;  /* 0x000000ffff668224 */ /* 0x001fe400078e00c6 */
[----:B------:R-:W-:-:S05]  /*d970*/  @!P0 IMAD.MOV.U32 R103, RZ, RZ, R197 ;  /* 0x000000ffff678224 */ /* 0x000fca00078e00c5 */
[----:B------:R0:W2:Y:S02]  /*d980*/  @!P0 LDG.E.U8 R108, desc[UR20][R102.64] ;  /* 0x00000014666c8981 */ /* 0x0000a4000c1e1100 */
        /* <DEDUP_REMOVED lines=8> */
[----:B------:R0:W2:Y:S04]  /*da10*/  @!P0 LDG.E.U8 R105, desc[UR20][R102.64] ;  /* 0x0000001466698981 */ /* 0x0000a8000c1e1100 */
[----:B------:R-:W0:Y:S04]  /*da20*/  LDL R102, [R1+0x24] ;  /* 0x0000240001667983 */ /* 0x000e280000100800 */
[----:B------:R-:W0:Y:S01]  /*da30*/  LDL R103, [R1+0x28] ;  /* 0x0000280001677983 */ /* 0x000e220000100800 */
[----:B------:R-:W-:-:S03]  /*da40*/  PRMT R104, RZ, 0x7610, R104 ;  /* 0x00007610ff687816 */ /* 0x000fc60000000068 */
[----:B------:R-:W-:Y:S04]  /*da50*/  STS.U8 [R0+UR9+0x4000], R116 ;  /* 0x0040007400007988 */ /* 0x000fe80008000009 */
[----:B------:R-:W-:Y:S04]  /*da60*/  STS.U8 [R0+UR9+0x4200], R120 ;  /* 0x0042007800007988 */ /* 0x000fe80008000009 */
[----:B------:R-:W-:Y:S04]  /*da70*/  STS.U8 [R0+UR9+0x4400], R123 ;  /* 0x0044007b00007988 */ /* 0x000fe80008000009 */
[----:B------:R-:W-:Y:S04]  /*da80*/  STS.U8 [R0+UR9+0x4600], R122 ;  /* 0x0046007a00007988 */ /* 0x000fe80008000009 */
[----:B------:R1:W-:Y:S04]  /*da90*/  STS.U8 [R0+UR9+0x4800], R125 ;  /* 0x0048007d00007988 */ /* 0x0003e80008000009 */
[----:B------:R3:W-:Y:S04]  /*daa0*/  STS.U8 [R0+UR9+0x4a00], R124 ;  /* 0x004a007c00007988 */ /* 0x0007e80008000009 */
[----:B-1----:R-:W4:Y:S04]  /*dab0*/  LDL R125, [R1+0x30] ;  /* 0x00003000017d7983 */ /* 0x002f280000100800 */
[----:B---3--:R-:W4:Y:S01]  /*dac0*/  LDL R124, [R1+0x2c] ;  /* 0x00002c00017c7983 */ /* 0x008f220000100800 */
[----:B0-----:R-:W-:-:S04]  /*dad0*/  @!P0 LOP3.LUT R103, R103, R102, RZ, 0x3c, !PT ;  /* 0x0000006667678212 */ /* 0x001fc800078e3cff */
[----:B------:R-:W-:-:S04]  /*dae0*/  @!P0 LOP3.LUT R102, R103, R102, RZ, 0x3c, !PT ;  /* 0x0000006667668212 */ /* 0x000fc800078e3cff */
[----:B------:R-:W-:-:S05]  /*daf0*/  @!P0 LOP3.LUT R103, R103, R102, RZ, 0x3c, !PT ;  /* 0x0000006667678212 */ /* 0x000fca00078e3cff */
[----:B------:R0:W3:Y:S02]  /*db00*/  @!P0 LDG.E.U8 R104, desc[UR20][R102.64] ;  /* 0x0000001466688981 */ /* 0x0000e4000c1e1100 */
[----:B0-----:R-:W-:-:S06]  /*db10*/  PRMT R103, RZ, 0x7610, R103 ;  /* 0x00007610ff677816 */ /* 0x001fcc0000000067 */
[----:B--2---:R0:W2:Y:S04]  /*db20*/  @!P0 LDG.E.U8 R103, desc[UR20][R118.64] ;  /* 0x0000001476678981 */ /* 0x0040a8000c1e1100 */
[----:B------:R-:W0:Y:S04]  /*db30*/  LDL R118, [R1+0xa4] ;  /* 0x0000a40001767983 */ /* 0x000e280000100800 */
[----:B------:R-:W0:Y:S01]  /*db40*/  LDL R119, [R1+0xa8] ;  /* 0x0000a80001777983 */ /* 0x000e220000100800 */
[----:B------:R-:W-:Y:S02]  /*db50*/  PRMT R102, RZ, 0x7610, R102 ;  /* 0x00007610ff667816 */ /* 0x000fe40000000066 */
[----:B------:R-:W-:Y:S01]  /*db60*/  PRMT R116, RZ, 0x7610, R116 ;  /* 0x00007610ff747816 */ /* 0x000fe20000000074 */
[----:B------:R-:W-:-:S02]  /*db70*/  @!P0 IMAD.MOV.U32 R120, RZ, RZ, R200 ;  /* 0x000000ffff788224 */ /* 0x000fc400078e00c8 */
[----:B------:R-:W-:Y:S02]  /*db80*/  @!P0 IMAD.MOV.U32 R122, RZ, RZ, R232 ;  /* 0x000000ffff7a8224 */ /* 0x000fe400078e00e8 */
[----:B------:R-:W-:Y:S01]  /*db90*/  @!P0 IMAD.MOV.U32 R123, RZ, RZ, R231 ;  /* 0x000000ffff7b8224 */ /* 0x000fe200078e00e7 */
[----:B----4-:R-:W-:-:S04]  /*dba0*/  @!P0 LOP3.LUT R125, R125, R124, RZ, 0x3c, !PT ;  /* 0x0000007c7d7d8212 */ /* 0x010fc800078e3cff */
[----:B------:R-:W-:-:S04]  /*dbb0*/  @!P0 LOP3.LUT R124, R125, R124, RZ, 0x3c, !PT ;  /* 0x0000007c7d7c8212 */ /* 0x000fc800078e3cff */
[----:B------:R-:W-:Y:S01]  /*dbc0*/  @!P0 LOP3.LUT R125, R125, R124, RZ, 0x3c, !PT ;  /* 0x0000007c7d7d8212 */ /* 0x000fe200078e3cff */
[----:B------:R1:W-:Y:S04]  /*dbd0*/  STS.U8 [R0+UR9+0x4c00], R127 ;  /* 0x004c007f00007988 */ /* 0x0003e80008000009 */
[----:B------:R4:W-:Y:S04]  /*dbe0*/  STS.U8 [R0+UR9+0x4e00], R126 ;  /* 0x004e007e00007988 */ /* 0x0009e80008000009 */
[----:B-1----:R-:W2:Y:S04]  /*dbf0*/  LDL R127, [R1+0xb0] ;  /* 0x0000b000017f7983 */ /* 0x002ea80000100800 */
[----:B----4-:R-:W2:Y:S01]  /*dc00*/  LDL R126, [R1+0xac] ;  /* 0x0000ac00017e7983 */ /* 0x010ea20000100800 */
[----:B0-----:R-:W-:-:S04]  /*dc10*/  @!P0 LOP3.LUT R119, R119, R118, RZ, 0x3c, !PT ;  /* 0x0000007677778212 */ /* 0x001fc800078e3cff */
[----:B------:R-:W-:-:S04]  /*dc20*/  @!P0 LOP3.LUT R118, R119, R118, RZ, 0x3c, !PT ;  /* 0x0000007677768212 */ /* 0x000fc800078e3cff */
[----:B------:R-:W-:-:S05]  /*dc30*/  @!P0 LOP3.LUT R119, R119, R118, RZ, 0x3c, !PT ;  /* 0x0000007677778212 */ /* 0x000fca00078e3cff */
[----:B------:R0:W4:Y:S02]  /*dc40*/  @!P0 LDG.E.U8 R102, desc[UR20][R118.64] ;  /* 0x0000001476668981 */ /* 0x000124000c1e1100 */
[----:B0-----:R-:W-:Y:S02]  /*dc50*/  @!P0 IMAD.MOV.U32 R118, RZ, RZ, R121 ;  /* 0x000000ffff768224 */ /* 0x001fe400078e0079 */
[----:B------:R-:W-:Y:S02]  /*dc60*/  @!P0 IMAD.MOV.U32 R119, RZ, RZ, R227 ;  /* 0x000000ffff778224 */ /* 0x000fe400078e00e3 */
[----:B------:R-:W-:Y:S01]  /*dc70*/  @!P0 IMAD.MOV.U32 R121, RZ, RZ, R199 ;  /* 0x000000ffff798224 */ /* 0x000fe200078e00c7 */
[----:B------:R-:W3:Y:S04]  /*dc80*/  LDL R227, [R1+0xf0] ;  /* 0x0000f00001e37983 */ /* 0x000ee80000100800 */
[----:B------:R0:W3:Y:S02]  /*dc90*/  @!P0 LDG.E.U8 R116, desc[UR20][R118.64] ;  /* 0x0000001476748981 */ /* 0x0000e4000c1e1100 */
[----:B0-----:R-:W-:-:S02]  /*dca0*/  PRMT R118, RZ, 0x7610, R118 ;  /* 0x00007610ff767816 */ /* 0x001fc40000000076 */
[----:B------:R-:W-:-:S04]  /*dcb0*/  PRMT R119, RZ, 0x7610, R119 ;  /* 0x00007610ff777816 */ /* 0x000fc80000000077 */
[----:B------:R0:W3:Y:S02]  /*dcc0*/  @!P0 LDG.E.U8 R118, desc[UR20][R120.64] ;  /* 0x0000001478768981 */ /* 0x0000e4000c1e1100 */
[----:B0-----:R-:W-:Y:S02]  /*dcd0*/  @!P0 IMAD.MOV.U32 R120, RZ, RZ, R216 ;  /* 0x000000ffff788224 */ /* 0x001fe400078e00d8 */
[----:B------:R-:W-:-:S05]  /*dce0*/  @!P0 IMAD.MOV.U32 R121, RZ, RZ, R215 ;  /* 0x000000ffff798224 */ /* 0x000fca00078e00d7 */
[----:B------:R0:W3:Y:S02]  /*dcf0*/  @!P0 LDG.E.U8 R119, desc[UR20][R120.64] ;  /* 0x0000001478778981 */ /* 0x0000e4000c1e1100 */
[----:B0-----:R-:W-:Y:S02]  /*dd00*/  PRMT R120, RZ, 0x7610, R120 ;  /* 0x00007610ff787816 */ /* 0x001fe40000000078 */
[----:B------:R-:W-:-:S04]  /*dd10*/  PRMT R121, RZ, 0x7610, R121 ;  /* 0x00007610ff797816 */ /* 0x000fc80000000079 */
[----:B------:R0:W3:Y:S02]  /*dd20*/  @!P0 LDG.E.U8 R120, desc[UR20][R122.64] ;  /* 0x000000147a788981 */ /* 0x0000e4000c1e1100 */
[----:B0-----:R-:W-:Y:S02]  /*dd30*/  @!P0 IMAD.MOV.U32 R122, RZ, RZ, R249 ;  /* 0x000000ffff7a8224 */ /* 0x001fe400078e00f9 */
[----:B------:R-:W-:-:S05]  /*dd40*/  @!P0 IMAD.MOV.U32 R123, RZ, RZ, R248 ;  /* 0x000000ffff7b8224 */ /* 0x000fca00078e00f8 */
[----:B------:R0:W3:Y:S02]  /*dd50*/  @!P0 LDG.E.U8 R121, desc[UR20][R122.64] ;  /* 0x000000147a798981 */ /* 0x0000e4000c1e1100 */
[----:B0-----:R-:W-:-:S06]  /*dd60*/  PRMT R122, RZ, 0x7610, R122 ;  /* 0x00007610ff7a7816 */ /* 0x001fcc000000007a */
[----:B------:R0:W3:Y:S04]  /*dd70*/  @!P0 LDG.E.U8 R122, desc[UR20][R124.64] ;  /* 0x000000147c7a8981 */ /* 0x0000e8000c1e1100 */
[----:B------:R-:W0:Y:S04]  /*dd80*/  LDL R124, [R1+0x6c] ;  /* 0x00006c00017c7983 */ /* 0x000e280000100800 */
[----:B------:R-:W0:Y:S01]  /*dd90*/  LDL R125, [R1+0x70] ;  /* 0x00007000017d7983 */ /* 0x000e220000100800 */
[----:B------:R-:W-:Y:S02]  /*dda0*/  PRMT R123, RZ, 0x7610, R123 ;  /* 0x00007610ff7b7816 */ /* 0x000fe4000000007b */
[----:B--2---:R-:W-:-:S04]  /*ddb0*/  @!P0 LOP3.LUT R127, R127, R126, RZ, 0x3c, !PT ;  /* 0x0000007e7f7f8212 */ /* 0x004fc800078e3cff */
[----:B------:R-:W-:-:S04]  /*ddc0*/  @!P0 LOP3.LUT R126, R127, R126, RZ, 0x3c, !PT ;  /* 0x0000007e7f7e8212 */ /* 0x000fc800078e3cff */
[----:B------:R-:W-:Y:S02]  /*ddd0*/  @!P0 LOP3.LUT R127, R127, R126, RZ, 0x3c, !PT ;  /* 0x0000007e7f7f8212 */ /* 0x000fe400078e3cff */
[----:B0-----:R-:W-:-:S04]  /*dde0*/  @!P0 LOP3.LUT R125, R125, R124, RZ, 0x3c, !PT ;  /* 0x0000007c7d7d8212 */ /* 0x001fc800078e3cff */
[----:B------:R-:W-:-:S04]  /*ddf0*/  @!P0 LOP3.LUT R124, R125, R124, RZ, 0x3c, !PT ;  /* 0x0000007c7d7c8212 */ /* 0x000fc800078e3cff */
[----:B------:R-:W-:-:S05]  /*de00*/  @!P0 LOP3.LUT R125, R125, R124, RZ, 0x3c, !PT ;  /* 0x0000007c7d7d8212 */ /* 0x000fca00078e3cff */
[----:B------:R0:W2:Y:S02]  /*de10*/  @!P0 LDG.E.U8 R123, desc[UR20][R124.64] ;  /* 0x000000147c7b8981 */ /* 0x0000a4000c1e1100 */
[----:B0-----:R-:W-:-:S06]  /*de20*/  PRMT R124, RZ, 0x7610, R124 ;  /* 0x00007610ff7c7816 */ /* 0x001fcc000000007c */
[----:B------:R3:W2:Y:S04]  /*de30*/  @!P0 LDG.E.U8 R124, desc[UR20][R126.64] ;  /* 0x000000147e7c8981 */ /* 0x0006a8000c1e1100 */
[----:B------:R-:W2:Y:S01]  /*de40*/  LDL R127, [R1+0xec] ;  /* 0x0000ec00017f7983 */ /* 0x000ea20000100800 */
[----:B------:R-:W-:Y:S01]  /*de50*/  PRMT R125, RZ, 0x7610, R125 ;  /* 0x00007610ff7d7816 */ /* 0x000fe2000000007d */
[----:B---3--:R-:W-:Y:S02]  /*de60*/  @!P0 IMAD.MOV.U32 R126, RZ, RZ, R227 ;  /* 0x000000ffff7e8224 */ /* 0x008fe400078e00e3 */
[----:B------:R-:W-:Y:S04]  /*de70*/  STS.U8 [R0+UR9+0x5000], R167 ;  /* 0x005000a700007988 */ /* 0x000fe80008000009 */
[----:B------:R0:W-:Y:S04]  /*de80*/  STS.U8 [R0+UR9+0x5200], R128 ;  /* 0x0052008000007988 */ /* 0x0001e80008000009 */
[----:B------:R1:W-:Y:S04]  /*de90*/  STS.U8 [R0+UR9+0x5400], R129 ;  /* 0x0054008100007988 */ /* 0x0003e80008000009 */
[----:B------:R-:W3:Y:S01]  /*dea0*/  LDL R227, [R1+0x38] ;  /* 0x0000380001e37983 */ /* 0x000ee20000100800 */
[----:B0-----:R-:W-:-:S02]  /*deb0*/  PRMT R128, RZ, 0x7610, R128 ;  /* 0x00007610ff807816 */ /* 0x001fc40000000080 */
[----:B-1----:R-:W-:Y:S01]  /*dec0*/  PRMT R129, RZ, 0x7610, R129 ;  /* 0x00007610ff817816 */ /* 0x002fe20000000081 */
[----:B------:R0:W-:Y:S04]  /*ded0*/  STS.U8 [R0+UR9+0x5600], R130 ;  /* 0x0056008200007988 */ /* 0x0001e80008000009 */
[----:B------:R1:W-:Y:S01]  /*dee0*/  STS.U8 [R0+UR9+0x5800], R131 ;  /* 0x0058008300007988 */ /* 0x0003e20008000009 */
[----:B0-----:R-:W-:Y:S02]  /*def0*/  PRMT R130, RZ, 0x7610, R130 ;  /* 0x00007610ff827816 */ /* 0x001fe40000000082 */
[----:B-1----:R-:W-:Y:S01]  /*df00*/  PRMT R131, RZ, 0x7610, R131 ;  /* 0x00007610ff837816 */ /* 0x002fe20000000083 */
[----:B--2---:R0:W2:Y:S02]  /*df10*/  @!P0 LDG.E.U8 R125, desc[UR20][R126.64] ;  /* 0x000000147e7d8981 */ /* 0x0040a4000c1e1100 */
[----:B0-----:R-:W-:-:S02]  /*df20*/  @!P0 IMAD.MOV.U32 R126, RZ, RZ, R202 ;  /* 0x000000ffff7e8224 */ /* 0x001fc400078e00ca */
        /* <DEDUP_REMOVED lines=11> */
[----:B------:R-:W2:Y:S01]  /*dfe0*/  LDL R127, [R1+0x34] ;  /* 0x00003400017f7983 */ /* 0x000ea20000100800 */
[----:B---3--:R-:W-:-:S03]  /*dff0*/  @!P0 IMAD.MOV.U32 R126, RZ, RZ, R227 ;  /* 0x000000ffff7e8224 */ /* 0x008fc600078e00e3 */
[----:B------:R0:W-:Y:S02]  /*e000*/  STS.U8 [R0+UR9+0x5a00], R132 ;  /* 0x005a008400007988 */ /* 0x0001e40008000009 */
[----:B0-----:R-:W-:-:S06]  /*e010*/  PRMT R132, RZ, 0x7610, R132 ;  /* 0x00007610ff847816 */ /* 0x001fcc0000000084 */
[----:B--2---:R0:W2:Y:S04]  /*e020*/  @!P0 LDG.E.U8 R132, desc[UR20][R126.64] ;  /* 0x000000147e848981 */ /* 0x0040a8000c1e1100 */
[----:B------:R-:W0:Y:S04]  /*e030*/  LDL R126, [R1+0x74] ;  /* 0x00007400017e7983 */ /* 0x000e280000100800 */
[----:B------:R-:W0:Y:S04]  /*e040*/  LDL R127, [R1+0x78] ;  /* 0x00007800017f7983 */ /* 0x000e280000100800 */
[----:B------:R1:W-:Y:S02]  /*e050*/  STS.U8 [R0+UR9+0x5c00], R166 ;  /* 0x005c00a600007988 */ /* 0x0003e40008000009 */
[----:B-1----:R-:W-:-:S02]  /*e060*/  PRMT R166, RZ, 0x7610, R166 ;  /* 0x00007610ffa67816 */ /* 0x002fc400000000a6 */
[----:B0-----:R-:W-:-:S04]  /*e070*/  @!P0 LOP3.LUT R127, R127, R126, RZ, 0x3c, !PT ;  /* 0x0000007e7f7f8212 */ /* 0x001fc800078e3cff */
[----:B------:R-:W-:-:S04]  /*e080*/  @!P0 LOP3.LUT R126, R127, R126, RZ, 0x3c, !PT ;  /* 0x0000007e7f7e8212 */ /* 0x000fc800078e3cff */
[----:B------:R-:W-:-:S05]  /*e090*/  @!P0 LOP3.LUT R127, R127, R126, RZ, 0x3c, !PT ;  /* 0x0000007e7f7f8212 */ /* 0x000fca00078e3cff */
[----:B------:R0:W3:Y:S04]  /*e0a0*/  @!P0 LDG.E.U8 R166, desc[UR20][R126.64] ;  /* 0x000000147ea68981 */ /* 0x0000e8000c1e1100 */
[----:B------:R-:W0:Y:S04]  /*e0b0*/  LDL R126, [R1+0xb4] ;  /* 0x0000b400017e7983 */ /* 0x000e280000100800 */
[----:B------:R-:W0:Y:S04]  /*e0c0*/  LDL R127, [R1+0xb8] ;  /* 0x0000b800017f7983 */ /* 0x000e280000100800 */
[----:B------:R1:W-:Y:S02]  /*e0d0*/  STS.U8 [R0+UR9+0x5e00], R165 ;  /* 0x005e00a500007988 */ /* 0x0003e40008000009 */
[----:B-1----:R-:W-:Y:S01]  /*e0e0*/  PRMT R165, RZ, 0x7610, R165 ;  /* 0x00007610ffa57816 */ /* 0x002fe200000000a5 */
[----:B------:R-:W1:Y:S01]  /*e0f0*/  S2R R227, SR_TID.X ;  /* 0x0000000000e37919 */ /* 0x000e620000002100 */
[----:B0-----:R-:W-:-:S04]  /*e100*/  @!P0 LOP3.LUT R127, R127, R126, RZ, 0x3c, !PT ;  /* 0x0000007e7f7f8212 */ /* 0x001fc800078e3cff */
[----:B------:R-:W-:-:S04]  /*e110*/  @!P0 LOP3.LUT R126, R127, R126, RZ, 0x3c, !PT ;  /* 0x0000007e7f7e8212 */ /* 0x000fc800078e3cff */
[----:B------:R-:W-:-:S05]  /*e120*/  @!P0 LOP3.LUT R127, R127, R126, RZ, 0x3c, !PT ;  /* 0x0000007e7f7f8212 */ /* 0x000fca00078e3cff */
[----:B------:R0:W2:Y:S04]  /*e130*/  @!P0 LDG.E.U8 R165, desc[UR20][R126.64] ;  /* 0x000000147ea58981 */ /* 0x0000a8000c1e1100 */
[----:B------:R-:W0:Y:S04]  /*e140*/  LDL R126, [R1+0xf4] ;  /* 0x0000f400017e7983 */ /* 0x000e280000100800 */
[----:B------:R-:W0:Y:S01]  /*e150*/  LDL R127, [R1+0xf8] ;  /* 0x0000f800017f7983 */ /* 0x000e220000100800 */
[----:B-1----:R-:W-:-:S04]  /*e160*/  LOP3.LUT R227, R227, 0x7f, RZ, 0xc0, !PT ;  /* 0x0000007fe3e37812 */ /* 0x002fc800078ec0ff */
[----:B------:R-:W-:-:S05]  /*e170*/  LOP3.LUT R227, R227, 0x10, RZ, 0x3c, !PT ;  /* 0x00000010e3e37812 */ /* 0x000fca00078e3cff */
[----:B------:R1:W-:Y:S04]  /*e180*/  STS.U8 [R227+UR9+0x4080], R164 ;  /* 0x004080a4e3007988 */ /* 0x0003e80008000009 */
[----:B------:R3:W-:Y:S01]  /*e190*/  STS.U8 [R227+UR9+0x4280], R163 ;  /* 0x004280a3e3007988 */ /* 0x0007e20008000009 */
[----:B-1----:R-:W-:Y:S02]  /*e1a0*/  PRMT R164, RZ, 0x7610, R164 ;  /* 0x00007610ffa47816 */ /* 0x002fe400000000a4 */
[----:B---3--:R-:W-:Y:S01]  /*e1b0*/  PRMT R163, RZ, 0x7610, R163 ;  /* 0x00007610ffa37816 */ /* 0x008fe200000000a3 */
[----:B------:R1:W-:Y:S04]  /*e1c0*/  STS.U8 [R227+UR9+0x4480], R162 ;  /* 0x004480a2e3007988 */ /* 0x0003e80008000009 */
[----:B------:R3:W-:Y:S01]  /*e1d0*/  STS.U8 [R227+UR9+0x4680], R161 ;  /* 0x004680a1e3007988 */ /* 0x0007e20008000009 */
[----:B-1----:R-:W-:-:S02]  /*e1e0*/  PRMT R162, RZ, 0x7610, R162 ;  /* 0x00007610ffa27816 */ /* 0x002fc400000000a2 */
[----:B---3--:R-:W-:Y:S02]  /*e1f0*/  PRMT R161, RZ, 0x7610, R161 ;  /* 0x00007610ffa17816 */ /* 0x008fe400000000a1 */
[----:B0-----:R-:W-:-:S04]  /*e200*/  @!P0 LOP3.LUT R127, R127, R126, RZ, 0x3c, !PT ;  /* 0x0000007e7f7f8212 */ /* 0x001fc800078e3cff */
[----:B------:R-:W-:-:S04]  /*e210*/  @!P0 LOP3.LUT R126, R127, R126, RZ, 0x3c, !PT ;  /* 0x0000007e7f7e8212 */ /* 0x000fc800078e3cff */
[----:B------:R-:W-:-:S05]  /*e220*/  @!P0 LOP3.LUT R127, R127, R126, RZ, 0x3c, !PT ;  /* 0x0000007e7f7f8212 */ /* 0x000fca00078e3cff */
[----:B------:R0:W3:Y:S02]  /*e230*/  @!P0 LDG.E.U8 R164, desc[UR20][R126.64] ;  /* 0x000000147ea48981 */ /* 0x0000e4000c1e1100 */
        /* <DEDUP_REMOVED lines=9> */
[----:B------:R-:W0:Y:S04]  /*e2d0*/  LDL R127, [R1] ;  /* 0x00000000017f7983 */ /* 0x000e280000100800 */
[----:B------:R1:W-:Y:S02]  /*e2e0*/  STS.U8 [R227+UR9+0x4880], R160 ;  /* 0x004880a0e3007988 */ /* 0x0003e40008000009 */
[----:B-1----:R-:W-:Y:S01]  /*e2f0*/  PRMT R160, RZ, 0x7610, R160 ;  /* 0x00007610ffa07816 */ /* 0x002fe200000000a0 */
[----:B0-----:R-:W-:-:S02]  /*e300*/  @!P0 IMAD.MOV.U32 R126, RZ, RZ, R127 ;  /* 0x000000ffff7e8224 */ /* 0x001fc400078e007f */
[----:B------:R-:W-:-:S05]  /*e310*/  @!P0 IMAD.MOV.U32 R127, RZ, RZ, R252 ;  /* 0x000000ffff7f8224 */ /* 0x000fca00078e00fc */
[----:B------:R0:W2:Y:S04]  /*e320*/  @!P0 LDG.E.U8 R160, desc[UR20][R126.64] ;  /* 0x000000147ea08981 */ /* 0x0000a8000c1e1100 */
[----:B------:R-:W0:Y:S04]  /*e330*/  LDL R126, [R1+0x3c] ;  /* 0x00003c00017e7983 */ /* 0x000e280000100800 */
[----:B------:R-:W0:Y:S04]  /*e340*/  LDL R127, [R1+0x40] ;  /* 0x00004000017f7983 */ /* 0x000e280000100800 */
[----:B------:R1:W-:Y:S02]  /*e350*/  STS.U8 [R227+UR9+0x4a80], R159 ;  /* 0x004a809fe3007988 */ /* 0x0003e40008000009 */
[----:B-1----:R-:W-:-:S02]  /*e360*/  PRMT R159, RZ, 0x7610, R159 ;  /* 0x00007610ff9f7816 */ /* 0x002fc4000000009f */
[----:B0-----:R-:W-:-:S04]  /*e370*/  @!P0 LOP3.LUT R127, R127, R126, RZ, 0x3c, !PT ;  /* 0x0000007e7f7f8212 */ /* 0x001fc800078e3cff */
[----:B------:R-:W-:-:S04]  /*e380*/  @!P0 LOP3.LUT R126, R127, R126, RZ, 0x3c, !PT ;  /* 0x0000007e7f7e8212 */ /* 0x000fc800078e3cff */
[----:B------:R-:W-:-:S05]  /*e390*/  @!P0 LOP3.LUT R127, R127, R126, RZ, 0x3c, !PT ;  /* 0x0000007e7f7f8212 */ /* 0x000fca00078e3cff */
        /* <DEDUP_REMOVED lines=19> */
[----:B------:R1:W-:Y:S04]  /*e4d0*/  STS.U8 [R227+UR9+0x5080], R156 ;  /* 0x0050809ce3007988 */ /* 0x0003e80008000009 */
[----:B------:R3:W-:Y:S01]  /*e4e0*/  STS.U8 [R227+UR9+0x5280], R155 ;  /* 0x0052809be3007988 */ /* 0x0007e20008000009 */
[----:B-1----:R-:W-:-:S02]  /*e4f0*/  PRMT R156, RZ, 0x7610, R156 ;  /* 0x00007610ff9c7816 */ /* 0x002fc4000000009c */
[----:B---3--:R-:W-:Y:S01]  /*e500*/  PRMT R155, RZ, 0x7610, R155 ;  /* 0x00007610ff9b7816 */ /* 0x008fe2000000009b */
[----:B------:R1:W-:Y:S04]  /*e510*/  STS.U8 [R227+UR9+0x5480], R154 ;  /* 0x0054809ae3007988 */ /* 0x0003e80008000009 */
[----:B------:R3:W-:Y:S01]  /*e520*/  STS.U8 [R227+UR9+0x5680], R153 ;  /* 0x00568099e3007988 */ /* 0x0007e20008000009 */
[----:B-1----:R-:W-:Y:S02]  /*e530*/  PRMT R154, RZ, 0x7610, R154 ;  /* 0x00007610ff9a7816 */ /* 0x002fe4000000009a */
        /* <DEDUP_REMOVED lines=42> */
[----:B------:R-:W2:Y:S01]  /*e7e0*/  LDL.LU R227, [R1+0x148] ;  /* 0x0001480001e37983 */ /* 0x000ea20000300800 */
[----:B0-----:R-:W-:-:S04]  /*e7f0*/  @!P0 LOP3.LUT R127, R127, R126, RZ, 0x3c, !PT ;  /* 0x0000007e7f7f8212 */ /* 0x001fc800078e3cff */
[----:B------:R-:W-:-:S04]  /*e800*/  @!P0 LOP3.LUT R126, R127, R126, RZ, 0x3c, !PT ;  /* 0x0000007e7f7e8212 */ /* 0x000fc800078e3cff */
[----:B------:R-:W-:-:S05]  /*e810*/  @!P0 LOP3.LUT R127, R127, R126, RZ, 0x3c, !PT ;  /* 0x0000007e7f7f8212 */ /* 0x000fca00078e3cff */
[----:B------:R0:W2:Y:S04]  /*e820*/  @!P0 LDG.E.U8 R149, desc[UR20][R126.64] ;  /* 0x000000147e958981 */ /* 0x0000a8000c1e1100 */
[----:B------:R-:W0:Y:S04]  /*e830*/  LDL R126, [R1+0x104] ;  /* 0x00010400017e7983 */ /* 0x000e280000100800 */
[----:B------:R-:W0:Y:S01]  /*e840*/  LDL R127, [R1+0x108] ;  /* 0x00010800017f7983 */ /* 0x000e220000100800 */
[----:B------:R-:W-:-:S04]  /*e850*/  LOP3.LUT R245, R245, 0x7f, RZ, 0xc0, !PT ;  /* 0x0000007ff5f57812 */ /* 0x000fc800078ec0ff */
        /* <DEDUP_REMOVED lines=106> */
[----:B------:R-:W-:-:S05]  /*ef00*/  LOP3.LUT R0, R0, 0x30, RZ, 0x3c, !PT ;  /* 0x0000003000007812 */ /* 0x000fca00078e3cff */
[----:B------:R1:W-:Y:S01]  /*ef10*/  STS.U8 [R0+UR9+0x4180], R244 ;  /* 0x004180f400007988 */ /* 0x0003e20008000009 */
[----:B0-----:R-:W-:-:S04]  /*ef20*/  @!P0 LOP3.LUT R127, R127, R126, RZ, 0x3c, !PT ;  /* 0x0000007e7f7f8212 */ /* 0x001fc800078e3cff */
[----:B------:R-:W-:-:S04]  /*ef30*/  @!P0 LOP3.LUT R126, R127, R126, RZ, 0x3c, !PT ;  /* 0x0000007e7f7e8212 */ /* 0x000fc800078e3cff */
[----:B------:R-:W-:-:S05]  /*ef40*/  @!P0 LOP3.LUT R127, R127, R126, RZ, 0x3c, !PT ;  /* 0x0000007e7f7f8212 */ /* 0x000fca00078e3cff */
[----:B------:R0:W2:Y:S04]  /*ef50*/  @!P0 LDG.E.U8 R133, desc[UR20][R126.64] ;  /* 0x000000147e858981 */ /* 0x0000a8000c1e1100 */
[----:B------:R-:W0:Y:S04]  /*ef60*/  LDL R126, [R1+0x114] ;  /* 0x00011400017e7983 */ /* 0x000e280000100800 */
[----:B------:R-:W0:Y:S04]  /*ef70*/  LDL R127, [R1+0x118] ;  /* 0x00011800017f7983 */ /* 0x000e280000100800 */
[----:B-1----:R-:W2:Y:S01]  /*ef80*/  LDL.LU R244, [R1+0x140] ;  /* 0x0001400001f47983 */ /* 0x002ea20000300800 */
[----:B------:R-:W-:-:S03]  /*ef90*/  PRMT R167, RZ, 0x7610, R167 ;  /* 0x00007610ffa77816 */ /* 0x000fc600000000a7 */
[----:B------:R1:W-:Y:S04]  /*efa0*/  STS.U8 [R0+UR9+0x4380], R238 ;  /* 0x004380ee00007988 */ /* 0x0003e80008000009 */
[----:B------:R3:W-:Y:S01]  /*efb0*/  STS.U8 [R0+UR9+0x4580], R192 ;  /* 0x004580c000007988 */ /* 0x0007e20008000009 */
[----:B-1----:R-:W-:Y:S02]  /*efc0*/  PRMT R238, RZ, 0x7610, R238 ;  /* 0x00007610ffee7816 */ /* 0x002fe400000000ee */
[----:B---3--:R-:W-:Y:S01]  /*efd0*/  PRMT R192, RZ, 0x7610, R192 ;  /* 0x00007610ffc07816 */ /* 0x008fe200000000c0 */
[----:B------:R1:W-:Y:S02]  /*efe0*/  STS.U8 [R0+UR9+0x4780], R187 ;  /* 0x004780bb00007988 */ /* 0x0003e40008000009 */
[----:B-1----:R-:W-:-:S02]  /*eff0*/  PRMT R187, RZ, 0x7610, R187 ;  /* 0x00007610ffbb7816 */ /* 0x002fc400000000bb */
[----:B0-----:R-:W-:-:S04]  /*f000*/  @!P0 LOP3.LUT R127, R127, R126, RZ, 0x3c, !PT ;  /* 0x0000007e7f7f8212 */ /* 0x001fc800078e3cff */
[----:B------:R-:W-:-:S04]  /*f010*/  @!P0 LOP3.LUT R126, R127, R126, RZ, 0x3c, !PT ;  /* 0x0000007e7f7e8212 */ /* 0x000fc800078e3cff */
[----:B------:R-:W-:-:S05]  /*f020*/  @!P0 LOP3.LUT R127, R127, R126, RZ, 0x3c, !PT ;  /* 0x0000007e7f7f8212 */ /* 0x000fca00078e3cff */
[----:B------:R0:W3:Y:S02]  /*f030*/  @!P0 LDG.E.U8 R167, desc[UR20][R126.64] ;  /* 0x000000147ea78981 */ /* 0x0000e4000c1e1100 */
[----:B0-----:R-:W-:Y:S02]  /*f040*/  @!P0 IMAD.MOV.U32 R126, RZ, RZ, R212 ;  /* 0x000000ffff7e8224 */ /* 0x001fe400078e00d4 */
[----:B------:R-:W-:-:S05]  /*f050*/  @!P0 IMAD.MOV.U32 R127, RZ, RZ, R211 ;  /* 0x000000ffff7f8224 */ /* 0x000fca00078e00d3 */
[----:B------:R0:W3:Y:S02]  /*f060*/  @!P0 LDG.E.U8 R238, desc[UR20][R126.64] ;  /* 0x000000147eee8981 */ /* 0x0000e4000c1e1100 */
[----:B0-----:R-:W-:Y:S02]  /*f070*/  @!P0 IMAD.MOV.U32 R126, RZ, RZ, R228 ;  /* 0x000000ffff7e8224 */ /* 0x001fe400078e00e4 */
[----:B--2---:R-:W-:-:S05]  /*f080*/  @!P0 IMAD.MOV.U32 R127, RZ, RZ, R227 ;  /* 0x000000ffff7f8224 */ /* 0x004fca00078e00e3 */
        /* <DEDUP_REMOVED lines=40> */
[----:B------:R-:W5:Y:S01]  /*f310*/  LDL.LU R0, [R1+0x13c] ;  /* 0x00013c0001007983 */ /* 0x000f620000300800 */
[----:B0-----:R-:W-:-:S04]  /*f320*/  @!P0 LOP3.LUT R127, R127, R126, RZ, 0x3c, !PT ;  /* 0x0000007e7f7f8212 */ /* 0x001fc800078e3cff */
[----:B------:R-:W-:-:S04]  /*f330*/  @!P0 LOP3.LUT R126, R127, R126, RZ, 0x3c, !PT ;  /* 0x0000007e7f7e8212 */ /* 0x000fc800078e3cff */
[----:B------:R-:W-:-:S05]  /*f340*/  @!P0 LOP3.LUT R127, R127, R126, RZ, 0x3c, !PT ;  /* 0x0000007e7f7f8212 */ /* 0x000fca00078e3cff */
[----:B------:R0:W2:Y:S02]  /*f350*/  @!P0 LDG.E.U8 R115, desc[UR20][R126.64] ;  /* 0x000000147e738981 */ /* 0x0000a4000c1e1100 */
[----:B0-----:R-:W0:Y:S02]  /*f360*/  S2R R127, SR_TID.X ;  /* 0x00000000007f7919 */ /* 0x001e240000002100 */
[C---:B0-----:R-:W-:Y:S02]  /*f370*/  LOP3.LUT R126, R127.reuse, 0x7f, RZ, 0xc0, !PT ;  /* 0x0000007f7f7e7812 */ /* 0x041fe400078ec0ff */
[----:B------:R-:W-:Y:S02]  /*f380*/  LOP3.LUT R127, R127, 0x7f, RZ, 0xc0, !PT ;  /* 0x0000007f7f7f7812 */ /* 0x000fe400078ec0ff */
[----:B------:R-:W-:-:S05]  /*f390*/  LOP3.LUT R126, R126, 0x30, RZ, 0x3c, !PT ;  /* 0x000000307e7e7812 */ /* 0x000fca00078e3cff */
[----:B------:R0:W-:Y:S02]  /*f3a0*/  STS.U8 [R126+UR9+0x5380], R101 ;  /* 0x005380657e007988 */ /* 0x0001e40008000009 */
[----:B0-----:R-:W-:Y:S01]  /*f3b0*/  LOP3.LUT R101, R127, 0x30, RZ, 0x3c, !PT ;  /* 0x000000307f657812 */ /* 0x001fe200078e3cff */
[----:B------:R-:W0:Y:S04]  /*f3c0*/  S2R R126, SR_TID.X ;  /* 0x00000000007e7919 */ /* 0x000e280000002100 */
[----:B------:R1:W-:Y:S02]  /*f3d0*/  STS.U8 [R101+UR9+0x5580], R114 ;  /* 0x0055807265007988 */ /* 0x0003e40008000009 */
[----:B-1----:R-:W1:Y:S02]  /*f3e0*/  S2R R114, SR_TID.X ;  /* 0x0000000000727919 */ /* 0x002e640000002100 */
[----:B------:R0:W-:Y:S04]  /*f3f0*/  STS.U8 [R101+UR9+0x5780], R113 ;  /* 0x0057807165007988 */ /* 0x0001e80008000009 */
[----:B------:R0:W-:Y:S04]  /*f400*/  STS.U8 [R101+UR9+0x5980], R112 ;  /* 0x0059807065007988 */ /* 0x0001e80008000009 */
[----:B------:R-:W-:Y:S01]  /*f410*/  STS.U8 [R101+UR9+0x5b80], R111 ;  /* 0x005b806f65007988 */ /* 0x000fe20008000009 */
[----:B0-----:R-:W-:-:S03]  /*f420*/  LOP3.LUT R127, R126, 0x7f, RZ, 0xc0, !PT ;  /* 0x0000007f7e7f7812 */ /* 0x001fc600078ec0ff */
[----:B------:R-:W-:Y:S04]  /*f430*/  STS.U8 [R101+UR9+0x5d80], R110 ;  /* 0x005d806e65007988 */ /* 0x000fe80008000009 */
[----:B------:R-:W-:Y:S04]  /*f440*/  STS.U8 [R101+UR9+0x5f80], R109 ;  /* 0x005f806d65007988 */ /* 0x000fe80008000009 */
[----:B------:R-:W-:Y:S01]  /*f450*/  STS.U8 [R127+UR9+0x6000], R108 ;  /* 0x0060006c7f007988 */ /* 0x000fe20008000009 */
[----:B-1----:R-:W-:-:S03]  /*f460*/  LOP3.LUT R114, R114, 0x7f, RZ, 0xc0, !PT ;  /* 0x0000007f72727812 */ /* 0x002fc600078ec0ff */
[----:B------:R-:W-:Y:S01]  /*f470*/  STS.U8 [R127+UR9+0x6400], R107 ;  /* 0x0064006b7f007988 */ /* 0x000fe20008000009 */
[----:B------:R-:W-:-:S03]  /*f480*/  LOP3.LUT R113, R114, 0x10, RZ, 0x3c, !PT ;  /* 0x0000001072717812 */ /* 0x000fc600078e3cff */
[----:B------:R-:W-:Y:S04]  /*f490*/  STS.U8 [R127+UR9+0x6800], R106 ;  /* 0x0068006a7f007988 */ /* 0x000fe80008000009 */
[----:B------:R-:W-:Y:S04]  /*f4a0*/  STS.U8 [R127+UR9+0x6c00], R105 ;  /* 0x006c00697f007988 */ /* 0x000fe80008000009 */
[----:B------:R-:W-:Y:S04]  /*f4b0*/  STS.U8 [R127+UR9+0x7000], R104 ;  /* 0x007000687f007988 */ /* 0x000fe80008000009 */
[----:B------:R-:W-:Y:S04]  /*f4c0*/  STS.U8 [R127+UR9+0x7400], R103 ;  /* 0x007400677f007988 */ /* 0x000fe80008000009 */
[----:B----4-:R-:W-:Y:S04]  /*f4d0*/  STS.U8 [R127+UR9+0x7800], R102 ;  /* 0x007800667f007988 */ /* 0x010fe80008000009 */
[----:B------:R-:W-:Y:S01]  /*f4e0*/  STS.U8 [R127+UR9+0x7c00], R116 ;  /* 0x007c00747f007988 */ /* 0x000fe20008000009 */
[----:B------:R-:W-:-:S03]  /*f4f0*/  LOP3.LUT R114, R114, 0x20, RZ, 0x3c, !PT ;  /* 0x0000002072727812 */ /* 0x000fc600078e3cff */
        /* <DEDUP_REMOVED lines=11> */
[----:B------:R-:W-:Y:S01]  /*f5b0*/  STS.U8 [R114+UR9+0x6d00], R131 ;  /* 0x006d008372007988 */ /* 0x000fe20008000009 */
[----:B------:R-:W-:-:S03]  /*f5c0*/  LOP3.LUT R126, R126, 0x7f, RZ, 0xc0, !PT ;  /* 0x0000007f7e7e7812 */ /* 0x000fc600078ec0ff */
        /* <DEDUP_REMOVED lines=15> */
[----:B0-----:R-:W-:-:S03]  /*f6c0*/  LOP3.LUT R101, R126, 0x50, RZ, 0x3c, !PT ;  /* 0x000000507e657812 */ /* 0x001fc600078e3cff */
        /* <DEDUP_REMOVED lines=15> */
[----:B------:R1:W-:Y:S04]  /*f7c0*/  STS.U8 [R102+UR9+0x6300], R139 ;  /* 0x0063008b66007988 */ /* 0x0003e80008000009 */
[----:B------:R1:W-:Y:S01]  /*f7d0*/  STS.U8 [R102+UR9+0x6700], R138 ;  /* 0x0067008a66007988 */ /* 0x0003e20008000009 */
[----:B0-----:R-:W-:-:S03]  /*f7e0*/  LOP3.LUT R101, R127, 0x70, RZ, 0x3c, !PT ;  /* 0x000000707f657812 */ /* 0x001fc600078e3cff */
[----:B------:R1:W-:Y:S04]  /*f7f0*/  STS.U8 [R102+UR9+0x6b00], R137 ;  /* 0x006b008966007988 */ /* 0x0003e80008000009 */
[----:B------:R1:W-:Y:S04]  /*f800*/  STS.U8 [R102+UR9+0x6f00], R136 ;  /* 0x006f008866007988 */ /* 0x0003e80008000009 */
[----:B------:R1:W-:Y:S04]  /*f810*/  STS.U8 [R102+UR9+0x7300], R135 ;  /* 0x0073008766007988 */ /* 0x0003e80008000009 */
[----:B------:R1:W-:Y:S04]  /*f820*/  STS.U8 [R102+UR9+0x7700], R134 ;  /* 0x0077008666007988 */ /* 0x0003e80008000009 */
[----:B------:R1:W-:Y:S04]  /*f830*/  STS.U8 [R102+UR9+0x7b00], R133 ;  /* 0x007b008566007988 */ /* 0x0003e80008000009 */
[----:B---3--:R1:W-:Y:S04]  /*f840*/  STS.U8 [R102+UR9+0x7f00], R167 ;  /* 0x007f00a766007988 */ /* 0x0083e80008000009 */
[----:B------:R1:W-:Y:S04]  /*f850*/  STS.U8 [R101+UR9+0x6380], R238 ;  /* 0x006380ee65007988 */ /* 0x0003e80008000009 */
[----:B--2---:R1:W-:Y:S04]  /*f860*/  STS.U8 [R101+UR9+0x6780], R192 ;  /* 0x006780c065007988 */ /* 0x0043e80008000009 */
[----:B------:R1:W-:Y:S04]  /*f870*/  STS.U8 [R101+UR9+0x6b80], R187 ;  /* 0x006b80bb65007988 */ /* 0x0003e80008000009 */
[----:B------:R1:W-:Y:S04]  /*f880*/  STS.U8 [R101+UR9+0x6f80], R186 ;  /* 0x006f80ba65007988 */ /* 0x0003e80008000009 */
[----:B------:R1:W-:Y:S04]  /*f890*/  STS.U8 [R101+UR9+0x7380], R181 ;  /* 0x007380b565007988 */ /* 0x0003e80008000009 */
[----:B------:R1:W-:Y:S04]  /*f8a0*/  STS.U8 [R101+UR9+0x7780], R175 ;  /* 0x007780af65007988 */ /* 0x0003e80008000009 */
[----:B------:R1:W-:Y:S04]  /*f8b0*/  STS.U8 [R101+UR9+0x7b80], R117 ;  /* 0x007b807565007988 */ /* 0x0003e80008000009 */
[----:B------:R1:W-:Y:S01]  /*f8c0*/  STS.U8 [R101+UR9+0x7f80], R115 ;  /* 0x007f807365007988 */ /* 0x0003e20008000009 */
[----:B------:R0:W-:Y:S06]  /*f8d0*/  MEMBAR.ALL.CTA ;  /* 0x0000000000007992 */ /* 0x0001ec0000008000 */
[----:B0-----:R-:W0:Y:S01]  /*f8e0*/  FENCE.VIEW.ASYNC.S ;  /* 0x00000000000073c6 */ /* 0x001e220000000000 */
[----:B------:R-:W-:Y:S01]  /*f8f0*/  ULEA UR6, UR23, UR9, 0x3 ;  /* 0x0000000917067291 */ /* 0x000fe2000f8e18ff */
[----:B------:R-:W-:-:S03]  /*f900*/  UMOV UR4, UR5 ;  /* 0x0000000500047c82 */ /* 0x000fc60008000000 */
[----:B------:R-:W-:Y:S01]  /*f910*/  UIADD3 UR6, UPT, UPT, UR6, 0x8000, URZ ;  /* 0x0000800006067890 */ /* 0x000fe2000fffe0ff */
[----:B0-----:R-:W-:Y:S06]  /*f920*/  BAR.SYNC.DEFER_BLOCKING 0x0 ;  /* 0x0000000000007b1d */ /* 0x001fec0000010000 */
[----:B-1----:R-:W-:Y:S05]  /*f930*/  BRA.U UP1, `(.L_x_9) ;  /* 0x0000000101487547 */ /* 0x002fea000b800000 */
[----:B------:R-:W-:Y:S01]  /*f940*/  UMOV UR13, 0x80004020 ;  /* 0x80004020000d7882 */ /* 0x000fe20000000000 */
[----:B------:R-:W-:Y:S01]  /*f950*/  UMOV UR15, 0x40004040 ;  /* 0x40004040000f7882 */ /* 0x000fe20000000000 */
[----:B------:R-:W-:Y:S01]  /*f960*/  UMOV UR16, 0x0 ;  /* 0x0000000000107882 */ /* 0x000fe20000000000 */
[----:B------:R-:W-:Y:S01]  /*f970*/  UMOV UR17, 0x4108490 ;  /* 0x0410849000117882 */ /* 0x000fe20000000000 */
[----:B------:R-:W-:Y:S01]  /*f980*/  UMOV UR40, 0x0 ;  /* 0x0000000000287882 */ /* 0x000fe20000000000 */
[----:B------:R-:W-:Y:S01]  /*f990*/  UMOV UR41, 0x4108490 ;  /* 0x0410849000297882 */ /* 0x000fe20000000000 */
[----:B------:R-:W-:Y:S01]  /*f9a0*/  UMOV UR42, 0x0 ;  /* 0x00000000002a7882 */ /* 0x000fe20000000000 */
[----:B------:R-:W-:Y:S01]  /*f9b0*/  UMOV UR43, 0x4108490 ;  /* 0x04108490002b7882 */ /* 0x000fe20000000000 */
[----:B------:R-:W-:Y:S01]  /*f9c0*/  UMOV UR7, URZ ;  /* 0x000000ff00077c82 */ /* 0x000fe20008000000 */
[----:B------:R0:W-:Y:S01]  /*f9d0*/  UTCQMMA gdesc[UR12], gdesc[UR14], tmem[UR8], tmem[UR16], idesc[UR17], UPT ;  /* 0x00ff100e0c0075ea */ /* 0x0001e2000b800308 */
        /* <DEDUP_REMOVED lines=8> */
.L_x_9:
[----:B------:R-:W-:Y:S01]  /*fa60*/  UIADD3 UR23, UPT, UPT, UR23, 0x1, URZ ;  /* 0x0000000117177890 */ /* 0x000fe2000fffe0ff */
[----:B------:R-:W-:Y:S01]  /*fa70*/  IMAD.U32 R101, RZ, RZ, UR4 ;  /* 0x00000004ff657e24 */ /* 0x000fe2000f8e00ff */
[----:B------:R-:W-:Y:S02]  /*fa80*/  UIADD3 UR19, UPT, UPT, UR19, -0x1, URZ ;  /* 0xffffffff13137890 */ /* 0x000fe4000fffe0ff */
[----:B------:R-:W-:Y:S02]  /*fa90*/  UISETP.GT.AND UP2, UPT, UR23, 0x1, UPT ;  /* 0x000000011700788c */ /* 0x000fe4000bf44270 */
[----:B------:R-:W-:Y:S02]  /*faa0*/  UIADD3 UR22, UPT, UPT, UR22, -0x80, URZ ;  /* 0xffffff8016167890 */ /* 0x000fe4000fffe0ff */
[----:B0-----:R-:W-:Y:S02]  /*fab0*/  USEL UR5, URZ, 0x1, !UP2 ;  /* 0x00000001ff057887 */ /* 0x001fe4000d000000 */
[----:B------:R-:W-:-:S02]  /*fac0*/  USEL UR23, UR23, URZ, !UP2 ;  /* 0x000000ff17177287 */ /* 0x000fc4000d000000 */
[----:B------:R-:W-:Y:S02]  /*fad0*/  UISETP.NE.U32.AND UP2, UPT, UR19, URZ, UPT ;  /* 0x000000ff1300728c */ /* 0x000fe4000bf45070 */
[----:B------:R-:W-:-:S07]  /*fae0*/  ULOP3.LUT UR5, UR4, UR5, URZ, 0x3c, !UPT ;  /* 0x0000000504057292 */ /* 0x000fce000f8e3cff */
[----:B------:R-:W-:Y:S05]  /*faf0*/  BRA.U UP2, `(.L_x_10) ;  /* 0xffffffa102f07547 */ /* 0x000fea000b83ffff */
.L_x_7:
[----:B------:R-:W-:-:S09]  /*fb00*/  UISETP.GE.AND UP1, UPT, UR24, 0x80, UPT ;  /* 0x000000801800788c */ /* 0x000fd2000bf26270 */
[----:B------:R-:W-:Y:S05]  /*fb10*/  BRA.U !UP1, `(.L_x_11) ;  /* 0x0000000109107547 */ /* 0x000fea000b800000 */
[----:B------:R-:W-:-:S06]  /*fb20*/  USHF.L.U32 UR4, UR4, 0x1f, URZ ;  /* 0x0000001f04047899 */ /* 0x000fcc00080006ff */
[----:B-----5:R-:W-:-:S04]  /*fb30*/  IMAD.U32 R2, RZ, RZ, UR4 ;  /* 0x00000004ff027e24 */ /* 0x020fc8000f8e00ff */
[----:B------:R-:W1:Y:S02]  /*fb40*/  SYNCS.PHASECHK.TRANS64.TRYWAIT P0, [UR6], R2 ;  /* 0x00000002ff0075a7 */ /* 0x000e640008001106 */
[----:B-1----:R-:W-:Y:S05]  /*fb50*/  @!P0 BRA `(.L_x_12) ;  /* 0x0000001800388947 */ /* 0x002fea0003800000 */
.L_x_11:
[----:B------:R-:W2:Y:S01]  /*fb60*/  LDL.LU R39, [R1+0x138] ;  /* 0x0001380001277983 */ /* 0x000ea20000300800 */
[----:B------:R-:W2:Y:S01]  /*fb70*/  LDCU UR4, c[0x0][0x3b4] ;  /* 0x00007680ff0477ac */ /* 0x000ea20008000800 */
[----:B------:R-:W-:Y:S06]  /*fb80*/  BAR.SYNC.DEFER_BLOCKING 0x0 ;  /* 0x0000000000007b1d */ /* 0x000fec0000010000 */
[----:B------:R-:W1:Y:S01]  /*fb90*/  LDCU.128 UR12, c[0x0][0x390] ;  /* 0x00007200ff0c77ac */ /* 0x000e620008000c00 */
[----:B------:R-:W3:Y:S01]  /*fba0*/  S2R R41, SR_TID.X ;  /* 0x0000000000297919 */ /* 0x000ee20000002100 */
[----:B------:R-:W4:Y:S01]  /*fbb0*/  LDCU UR5, c[0x0][0x3b8] ;  /* 0x00007700ff0577ac */ /* 0x000f220008000800 */
[----:B------:R-:W0:Y:S01]  /*fbc0*/  S2R R40, SR_TID.X ;  /* 0x0000000000287919 */ /* 0x000e220000002100 */
[----:B------:R-:W0:Y:S01]  /*fbd0*/  S2R R42, SR_TID.X ;  /* 0x00000000002a7919 */ /* 0x000e220000002100 */
[----:B------:R-:W1:Y:S02]  /*fbe0*/  @!P1 SYNCS.CCTL.IV [UR9+0x8000] ;  /* 0x00800000ff0099b1 */ /* 0x000e640008000009 */
[----:B-1----:R-:W-:Y:S06]  /*fbf0*/  BAR.SYNC.DEFER_BLOCKING 0x0 ;  /* 0x0000000000007b1d */ /* 0x002fec0000010000 */
[----:B-----5:R-:W-:Y:S01]  /*fc00*/  LDTM.16dp32bit_t0_t15.x32 R4, tmem[UR10] ;  /* 0x0000000a000479ee */ /* 0x020fe20008a80000 */
[----:B------:R-:W1:Y:S01]  /*fc10*/  LDTM.16dp32bit_t16_t31.x32 R4, tmem[UR10+0x20] ;  /* 0x0000200a000479ee */ /* 0x000e620008aa0000 */
[----:B---3--:R-:W-:-:S02]  /*fc20*/  IMAD.SHL.U32 R2, R41, 0x10, RZ ;  /* 0x0000001029027824 */ /* 0x008fc400078e00ff */
[C---:B------:R-:W-:Y:S02]  /*fc30*/  IMAD.SHL.U32 R36, R41.reuse, 0x80, RZ ;  /* 0x0000008029247824 */ /* 0x040fe400078e00ff */
[----:B------:R-:W-:Y:S01]  /*fc40*/  IMAD.SHL.U32 R3, R41, 0x8, RZ ;  /* 0x0000000829037824 */ /* 0x000fe200078e00ff */
[----:B------:R-:W-:Y:S02]  /*fc50*/  LOP3.LUT R2, R2, 0xf0, RZ, 0xc0, !PT ;  /* 0x000000f002027812 */ /* 0x000fe400078ec0ff */
[----:B------:R-:W-:Y:S02]  /*fc60*/  LOP3.LUT R37, R36, 0x800, RZ, 0xc0, !PT ;  /* 0x0000080024257812 */ /* 0x000fe400078ec0ff */
[----:B------:R-:W-:Y:S01]  /*fc70*/  LOP3.LUT R3, R3, 0x300, RZ, 0xc0, !PT ;  /* 0x0000030003037812 */ /* 0x000fe200078ec0ff */
[----:B------:R-:W3:Y:S01]  /*fc80*/  @!P1 SYNCS.CCTL.IV [UR9+0x8008] ;  /* 0x00800800ff0099b1 */ /* 0x000ee20008000009 */
[----:B------:R-:W-:Y:S01]  /*fc90*/  IADD3 R2, PT, PT, R2, UR9, R37 ;  /* 0x0000000902027c10 */ /* 0x000fe2000fffe025 */
[----:B------:R-:W-:Y:S01]  /*fca0*/  NOP ;  /* 0x0000000000007918 */ /* 0x000fe20000000000 */
[----:B0-----:R-:W-:-:S02]  /*fcb0*/  LEA.HI R44, R40, 0x3e, RZ, 0x1a ;  /* 0x0000003e282c7811 */ /* 0x001fc400078fd0ff */
[----:B------:R-:W-:Y:S01]  /*fcc0*/  LEA.HI R40, R42, 0x1e, RZ, 0x1a ;  /* 0x0000001e2a287811 */ /* 0x000fe200078fd0ff */
[----:B------:R-:W-:Y:S01]  /*fcd0*/  IMAD.IADD R36, R3, 0x1, R2 ;  /* 0x0000000103247824 */ /* 0x000fe200078e0202 */
[----:B-1----:R-:W-:Y:S02]  /*fce0*/  F2FP.SATFINITE.E5M2.F32.PACK_AB_MERGE_C R4, R5, R4, RZ ;  /* 0x000000040504723e */ /* 0x002fe400048060ff */
[----:B------:R-:W-:Y:S02]  /*fcf0*/  F2FP.SATFINITE.E5M2.F32.PACK_AB_MERGE_C R6, R7, R6, RZ ;  /* 0x000000060706723e */ /* 0x000fe400048060ff */
[----:B------:R-:W-:Y:S02]  /*fd00*/  F2FP.SATFINITE.E5M2.F32.PACK_AB_MERGE_C R8, R9, R8, RZ ;  /* 0x000000080908723e */ /* 0x000fe400048060ff */
[----:B------:R-:W-:Y:S02]  /*fd10*/  F2FP.SATFINITE.E5M2.F32.PACK_AB_MERGE_C R12, R13, R12, RZ ;  /* 0x0000000c0d0c723e */ /* 0x000fe400048060ff */
[----:B------:R-:W-:-:S02]  /*fd20*/  F2FP.SATFINITE.E5M2.F32.PACK_AB_MERGE_C R14, R15, R14, RZ ;  /* 0x0000000e0f0e723e */ /* 0x000fc400048060ff */
[----:B------:R-:W-:Y:S02]  /*fd30*/  F2FP.SATFINITE.E5M2.F32.PACK_AB_MERGE_C R16, R17, R16, RZ ;  /* 0x000000101110723e */ /* 0x000fe400048060ff */
[----:B------:R-:W-:Y:S02]  /*fd40*/  F2FP.SATFINITE.E5M2.F32.PACK_AB_MERGE_C R20, R21, R20, RZ ;  /* 0x000000141514723e */ /* 0x000fe400048060ff */
[----:B------:R-:W-:Y:S02]  /*fd50*/  F2FP.SATFINITE.E5M2.F32.PACK_AB_MERGE_C R22, R23, R22, RZ ;  /* 0x000000161716723e */ /* 0x000fe400048060ff */
[----:B------:R-:W-:Y:S02]  /*fd60*/  F2FP.SATFINITE.E5M2.F32.PACK_AB_MERGE_C R24, R25, R24, RZ ;  /* 0x000000181918723e */ /* 0x000fe400048060ff */
[----:B------:R-:W-:Y:S02]  /*fd70*/  F2FP.SATFINITE.E5M2.F32.PACK_AB_MERGE_C R18, R19, R18, RZ ;  /* 0x000000121312723e */ /* 0x000fe400048060ff */
[----:B------:R-:W-:-:S02]  /*fd80*/  F2FP.SATFINITE.E5M2.F32.PACK_AB_MERGE_C R26, R27, R26, RZ ;  /* 0x0000001a1b1a723e */ /* 0x000fc400048060ff */
[----:B------:R-:W-:Y:S02]  /*fd90*/  LOP3.LUT R17, R4, 0xffff, RZ, 0xc0, !PT ;  /* 0x0000ffff04117812 */ /* 0x000fe400078ec0ff */
[----:B------:R-:W-:Y:S02]  /*fda0*/  LOP3.LUT R38, R6, 0xffff, RZ, 0xc0, !PT ;  /* 0x0000ffff06267812 */ /* 0x000fe400078ec0ff */
[----:B------:R-:W-:Y:S02]  /*fdb0*/  LOP3.LUT R19, R8, 0xffff, RZ, 0xc0, !PT ;  /* 0x0000ffff08137812 */ /* 0x000fe400078ec0ff */
[----:B------:R-:W-:Y:S02]  /*fdc0*/  LOP3.LUT R12, R12, 0xffff, RZ, 0xc0, !PT ;  /* 0x0000ffff0c0c7812 */ /* 0x000fe400078ec0ff */
[----:B------:R-:W-:Y:S02]  /*fdd0*/  LOP3.LUT R21, R14, 0xffff, RZ, 0xc0, !PT ;  /* 0x0000ffff0e157812 */ /* 0x000fe400078ec0ff */
[----:B------:R-:W-:-:S02]  /*fde0*/  LOP3.LUT R23, R16, 0xffff, RZ, 0xc0, !PT ;  /* 0x0000ffff10177812 */ /* 0x000fc400078ec0ff */
[----:B------:R-:W-:Y:S02]  /*fdf0*/  LOP3.LUT R20, R20, 0xffff, RZ, 0xc0, !PT ;  /* 0x0000ffff14147812 */ /* 0x000fe400078ec0ff */
[----:B------:R-:W-:Y:S02]  /*fe00*/  LOP3.LUT R25, R22, 0xffff, RZ, 0xc0, !PT ;  /* 0x0000ffff16197812 */ /* 0x000fe400078ec0ff */
[----:B------:R-:W-:Y:S02]  /*fe10*/  LOP3.LUT R27, R24, 0xffff, RZ, 0xc0, !PT ;  /* 0x0000ffff181b7812 */ /* 0x000fe400078ec0ff */
[----:B------:R-:W-:Y:S02]  /*fe20*/  F2FP.SATFINITE.E5M2.F32.PACK_AB_MERGE_C R28, R29, R28, RZ ;  /* 0x0000001c1d1c723e */ /* 0x000fe400048060ff */
[----:B------:R-:W-:Y:S02]  /*fe30*/  F2FP.SATFINITE.E5M2.F32.PACK_AB_MERGE_C R30, R31, R30, RZ ;  /* 0x0000001e1f1e723e */ /* 0x000fe400048060ff */
[----:B------:R-:W-:-:S02]  /*fe40*/  F2FP.SATFINITE.E5M2.F32.PACK_AB_MERGE_C R32, R33, R32, RZ ;  /* 0x000000202120723e */ /* 0x000fc400048060ff */
[--C-:B------:R-:W-:Y:S02]  /*fe50*/  PRMT R2, R19, 0x3340, R0.reuse ;  /* 0x0000334013027816 */ /* 0x100fe40000000000 */
[--C-:B------:R-:W-:Y:S02]  /*fe60*/  PRMT R4, R23, 0x3340, R0.reuse ;  /* 0x0000334017047816 */ /* 0x100fe40000000000 */
[----:B------:R-:W-:Y:S02]  /*fe70*/  PRMT R6, R27, 0x3340, R0 ;  /* 0x000033401b067816 */ /* 0x000fe40000000000 */
[----:B------:R-:W-:Y:S02]  /*fe80*/  PRMT R3, R17, 0x3340, R38 ;  /* 0x0000334011037816 */ /* 0x000fe40000000026 */
[----:B------:R-:W-:Y:S02]  /*fe90*/  PRMT R5, R12, 0x3340, R21 ;  /* 0x000033400c057816 */ /* 0x000fe40000000015 */
[----:B------:R-:W-:-:S02]  /*fea0*/  PRMT R7, R20, 0x3340, R25 ;  /* 0x0000334014077816 */ /* 0x000fc40000000019 */
[----:B------:R-:W-:Y:S02]  /*feb0*/  F2FP.SATFINITE.E5M2.F32.PACK_AB_MERGE_C R10, R11, R10, RZ ;  /* 0x0000000a0b0a723e */ /* 0x000fe400048060ff */
[----:B------:R-:W-:Y:S02]  /*fec0*/  LOP3.LUT R28, R28, 0xffff, RZ, 0xc0, !PT ;  /* 0x0000ffff1c1c7812 */ /* 0x000fe400078ec0ff */
[----:B------:R-:W-:Y:S02]  /*fed0*/  LOP3.LUT R29, R30, 0xffff, RZ, 0xc0, !PT ;  /* 0x0000ffff1e1d7812 */ /* 0x000fe400078ec0ff */
[----:B------:R-:W-:Y:S02]  /*fee0*/  LOP3.LUT R31, R32, 0xffff, RZ, 0xc0, !PT ;  /* 0x0000ffff201f7812 */ /* 0x000fe400078ec0ff */
[----:B------:R-:W-:Y:S02]  /*fef0*/  PRMT R9, R3, 0x5410, R2 ;  /* 0x0000541003097816 */ /* 0x000fe40000000002 */
[----:B------:R-:W-:-:S02]  /*ff00*/  PRMT R11, R5, 0x5410, R4 ;  /* 0x00005410050b7816 */ /* 0x000fc40000000004 */
[----:B------:R-:W-:Y:S02]  /*ff10*/  PRMT R13, R7, 0x5410, R6 ;  /* 0x00005410070d7816 */ /* 0x000fe40000000006 */
[----:B------:R-:W-:Y:S02]  /*ff20*/  SHF.R.U32.HI R2, RZ, 0x8, R17 ;  /* 0x00000008ff027819 */ /* 0x000fe40000011611 */
[----:B------:R-:W-:Y:S02]  /*ff30*/  SHF.R.U32.HI R3, RZ, 0x8, R38 ;  /* 0x00000008ff037819 */ /* 0x000fe40000011626 */
[----:B------:R-:W-:Y:S02]  /*ff40*/  SHF.R.U32.HI R4, RZ, 0x8, R19 ;  /* 0x00000008ff047819 */ /* 0x000fe40000011613 */
[----:B------:R-:W-:Y:S02]  /*ff50*/  SHF.R.U32.HI R5, RZ, 0x8, R12 ;  /* 0x00000008ff057819 */ /* 0x000fe4000001160c */
[----:B------:R-:W-:-:S02]  /*ff60*/  SHF.R.U32.HI R6, RZ, 0x8, R21 ;  /* 0x00000008ff067819 */ /* 0x000fc40000011615 */
[----:B------:R-:W-:Y:S02]  /*ff70*/  SHF.R.U32.HI R7, RZ, 0x8, R23 ;  /* 0x00000008ff077819 */ /* 0x000fe40000011617 */
[----:B------:R-:W-:Y:S02]  /*ff80*/  PRMT R8, R31, 0x3340, R0 ;  /* 0x000033401f087816 */ /* 0x000fe40000000000 */
[----:B------:R-:W-:Y:S02]  /*ff90*/  PRMT R15, R28, 0x3340, R29 ;  /* 0x000033401c0f7816 */ /* 0x000fe4000000001d */
[----:B------:R-:W-:Y:S02]  /*ffa0*/  LOP3.LUT R2, R2, 0xffff, RZ, 0xc0, !PT ;  /* 0x0000ffff02027812 */ /* 0x000fe400078ec0ff */
[----:B------:R-:W-:Y:S02]  /*ffb0*/  LOP3.LUT R3, R3, 0xffff, RZ, 0xc0, !PT ;  /* 0x0000ffff03037812 */ /* 0x000fe400078ec0ff */
[----:B------:R-:W-:-:S02]  /*ffc0*/  LOP3.LUT R4, R4, 0xffff, RZ, 0xc0, !PT ;  /* 0x0000ffff04047812 */ /* 0x000fc400078ec0ff */
[----:B------:R-:W-:Y:S02]  /*ffd0*/  LOP3.LUT R5, R5, 0xffff, RZ, 0xc0, !PT ;  /* 0x0000ffff05057812 */ /* 0x000fe400078ec0ff */
[----:B------:R-:W-:Y:S02]  /*ffe0*/  LOP3.LUT R6, R6, 0xffff, RZ, 0xc0, !PT ;  /* 0x0000ffff06067812 */ /* 0x000fe400078ec0ff */
[----:B------:R-:W-:Y:S02]  /*fff0*/  LOP3.LUT R7, R7, 0xffff, RZ, 0xc0, !PT ;  /* 0x0000ffff07077812 */ /* 0x000fe400078ec0ff */
[----:B------:R-:W-:Y:S02]  /*10000*/  PRMT R15, R15, 0x5410, R8 ;  /* 0x000054100f0f7816 */ /* 0x000fe40000000008 */
[----:B------:R-:W-:Y:S02]  /*10010*/  PRMT R17, R2, 0x3340, R3 ;  /* 0x0000334002117816 */ /* 0x000fe40000000003 */
[----:B------:R-:W-:-:S02]  /*10020*/  PRMT R8, R4, 0x3340, R1 ;  /* 0x0000334004087816 */ /* 0x000fc40000000001 */
[----:B------:R-:W-:Y:S02]  /*10030*/  PRMT R19, R5, 0x3340, R6 ;  /* 0x0000334005137816 */ /* 0x000fe40000000006 */
[----:B------:R-:W-:Y:S02]  /*10040*/  PRMT R12, R7, 0x3340, R0 ;  /* 0x00003340070c7816 */ /* 0x000fe40000000000 */
[----:B------:R-:W-:Y:S02]  /*10050*/  SHF.R.U32.HI R2, RZ, 0x8, R20 ;  /* 0x00000008ff027819 */ /* 0x000fe40000011614 */
[----:B------:R-:W-:Y:S02]  /*10060*/  SHF.R.U32.HI R3, RZ, 0x8, R25 ;  /* 0x00000008ff037819 */ /* 0x000fe40000011619 */
[----:B------:R-:W-:Y:S02]  /*10070*/  SHF.R.U32.HI R4, RZ, 0x8, R27 ;  /* 0x00000008ff047819 */ /* 0x000fe4000001161b */
[----:B------:R-:W-:-:S02]  /*10080*/  SHF.R.U32.HI R5, RZ, 0x8, R28 ;  /* 0x00000008ff057819 */ /* 0x000fc4000001161c */
[----:B------:R-:W-:Y:S02]  /*10090*/  SHF.R.U32.HI R6, RZ, 0x8, R29 ;  /* 0x00000008ff067819 */ /* 0x000fe4000001161d */
[----:B------:R-:W-:Y:S02]  /*100a0*/  SHF.R.U32.HI R7, RZ, 0x8, R31 ;  /* 0x00000008ff077819 */ /* 0x000fe4000001161f */
[----:B------:R-:W-:Y:S02]  /*100b0*/  LOP3.LUT R2, R2, 0xffff, RZ, 0xc0, !PT ;  /* 0x0000ffff02027812 */ /* 0x000fe400078ec0ff */
[----:B------:R-:W-:Y:S02]  /*100c0*/  LOP3.LUT R3, R3, 0xffff, RZ, 0xc0, !PT ;  /* 0x0000ffff03037812 */ /* 0x000fe400078ec0ff */
[----:B------:R-:W-:Y:S02]  /*100d0*/  LOP3.LUT R4, R4, 0xffff, RZ, 0xc0, !PT ;  /* 0x0000ffff04047812 */ /* 0x000fe400078ec0ff */
[----:B------:R-:W-:-:S02]  /*100e0*/  LOP3.LUT R7, R7, 0xffff, RZ, 0xc0, !PT ;  /* 0x0000ffff07077812 */ /* 0x000fc400078ec0ff */
[----:B------:R-:W-:Y:S02]  /*100f0*/  LOP3.LUT R6, R6, 0xffff, RZ, 0xc0, !PT ;  /* 0x0000ffff06067812 */ /* 0x000fe400078ec0ff */
[----:B------:R-:W-:Y:S02]  /*10100*/  LOP3.LUT R5, R5, 0xffff, RZ, 0xc0, !PT ;  /* 0x0000ffff05057812 */ /* 0x000fe400078ec0ff */
[----:B------:R-:W-:Y:S02]  /*10110*/  F2FP.SATFINITE.E5M2.F32.PACK_AB_MERGE_C R34, R35, R34, RZ ;  /* 0x000000222322723e */ /* 0x000fe400048060ff */
[----:B------:R-:W-:Y:S02]  /*10120*/  PRMT R3, R2, 0x3340, R3 ;  /* 0x0000334002037816 */ /* 0x000fe40000000003 */
[----:B------:R-:W-:Y:S02]  /*10130*/  PRMT R4, R4, 0x3340, R1 ;  /* 0x0000334004047816 */ /* 0x000fe40000000001 */
[----:B------:R-:W-:-:S02]  /*10140*/  PRMT R7, R7, 0x3340, R0 ;  /* 0x0000334007077816 */ /* 0x000fc40000000000 */
[----:B------:R-:W-:Y:S02]  /*10150*/  PRMT R6, R5, 0x3340, R6 ;  /* 0x0000334005067816 */ /* 0x000fe40000000006 */
[----:B------:R-:W-:Y:S02]  /*10160*/  LOP3.LUT R26, R26, 0xffff, RZ, 0xc0, !PT ;  /* 0x0000ffff1a1a7812 */ /* 0x000fe400078ec0ff */
[----:B------:R-:W-:Y:S02]  /*10170*/  PRMT R17, R17, 0x5410, R8 ;  /* 0x0000541011117816 */ /* 0x000fe40000000008 */
[----:B------:R-:W-:Y:S02]  /*10180*/  PRMT R19, R19, 0x5410, R12 ;  /* 0x0000541013137816 */ /* 0x000fe4000000000c */
[----:B------:R-:W-:Y:S02]  /*10190*/  LOP3.LUT R10, R10, 0xffff, RZ, 0xc0, !PT ;  /* 0x0000ffff0a0a7812 */ /* 0x000fe400078ec0ff */
[----:B------:R-:W-:-:S02]  /*101a0*/  PRMT R3, R3, 0x5410, R4 ;  /* 0x0000541003037816 */ /* 0x000fc40000000004 */
[----:B------:R-:W-:Y:S02]  /*101b0*/  PRMT R27, R6, 0x5410, R7 ;  /* 0x00005410061b7816 */ /* 0x000fe40000000007 */
[----:B------:R-:W-:Y:S02]  /*101c0*/  LOP3.LUT R18, R18, 0xffff, RZ, 0xc0, !PT ;  /* 0x0000ffff12127812 */ /* 0x000fe400078ec0ff */
[----:B------:R-:W-:Y:S02]  /*101d0*/  LOP3.LUT R34, R34, 0xffff, RZ, 0xc0, !PT ;  /* 0x0000ffff22227812 */ /* 0x000fe400078ec0ff */
[----:B------:R-:W-:Y:S02]  /*101e0*/  PRMT R6, R13, 0x4210, R26 ;  /* 0x000042100d067816 */ /* 0x000fe4000000001a */
[--C-:B------:R-:W-:Y:S02]  /*101f0*/  PRMT R4, R9, 0x4210, R10.reuse ;  /* 0x0000421009047816 */ /* 0x100fe4000000000a */
[----:B------:R-:W-:-:S02]  /*10200*/  PRMT R24, R17, 0x5210, R10 ;  /* 0x0000521011187816 */ /* 0x000fc4000000000a */
[--C-:B------:R-:W-:Y:S02]  /*10210*/  PRMT R5, R11, 0x4210, R18.reuse ;  /* 0x000042100b057816 */ /* 0x100fe40000000012 */
[----:B------:R-:W-:Y:S02]  /*10220*/  PRMT R25, R19, 0x5210, R18 ;  /* 0x0000521013197816 */ /* 0x000fe40000000012 */
[----:B------:R-:W-:Y:S02]  /*10230*/  PRMT R26, R3, 0x5210, R26 ;  /* 0x00005210031a7816 */ /* 0x000fe4000000001a */
[--C-:B------:R-:W-:Y:S02]  /*10240*/  PRMT R7, R15, 0x4210, R34.reuse ;  /* 0x000042100f077816 */ /* 0x100fe40000000022 */
[----:B------:R-:W-:Y:S02]  /*10250*/  PRMT R27, R27, 0x5210, R34 ;  /* 0x000052101b1b7816 */ /* 0x000fe40000000022 */
[----:B------:R-:W-:Y:S01]  /*10260*/  LOP3.LUT R48, R0, R40, RZ, 0xfc, !PT ;  /* 0x0000002800307212 */ /* 0x000fe200078efcff */
[----:B---3--:R0:W-:Y:S01]  /*10270*/  STS.128 [R36], R4 ;  /* 0x0000000424007388 */ /* 0x0081e20000000c00 */
[----:B------:R-:W-:-:S02]  /*10280*/  LOP3.LUT R40, R41, 0x7f, RZ, 0xc0, !PT ;  /* 0x0000007f29287812 */ /* 0x000fc400078ec0ff */
[----:B------:R-:W-:Y:S01]  /*10290*/  SHF.R.U32.HI R3, RZ, 0x6, R41 ;  /* 0x00000006ff037819 */ /* 0x000fe20000011629 */
[----:B------:R1:W-:Y:S01]  /*102a0*/  STS.128 [R36+0x400], R24 ;  /* 0x0004001824007388 */ /* 0x0003e20000000c00 */
[----:B------:R-:W-:Y:S02]  /*102b0*/  LEA R15, R40, UR9, 0x4 ;  /* 0x00000009280f7c11 */ /* 0x000fe4000f8e20ff */
[----:B------:R-:W-:Y:S01]  /*102c0*/  SGXT.U32 R3, R3, 0x1 ;  /* 0x000000010303781a */ /* 0x000fe20000000000 */
[----:B------:R-:W-:Y:S01]  /*102d0*/  BAR.SYNC.DEFER_BLOCKING 0x0 ;  /* 0x0000000000007b1d */ /* 0x000fe20000010000 */
[C---:B------:R-:W-:Y:S02]  /*102e0*/  LEA.HI R43, R42.reuse, 0x2e, RZ, 0x1a ;  /* 0x0000002e2a2b7811 */ /* 0x040fe400078fd0ff */
[----:B------:R-:W-:Y:S02]  /*102f0*/  LEA.HI R42, R42, 0xe, RZ, 0x1a ;  /* 0x0000000e2a2a7811 */ /* 0x000fe400078fd0ff */
[----:B------:R-:W-:-:S02]  /*10300*/  LOP3.LUT R16, R0, R44, RZ, 0xfc, !PT ;  /* 0x0000002c00107212 */ /* 0x000fc400078efcff */
[C---:B------:R-:W-:Y:S02]  /*10310*/  LOP3.LUT R12, R0.reuse, R42, RZ, 0xfc, !PT ;  /* 0x0000002a000c7212 */ /* 0x040fe400078efcff */
[C---:B0-----:R-:W-:Y:S02]  /*10320*/  LOP3.LUT R4, R0.reuse, R3, RZ, 0xfc, !PT ;  /* 0x0000000300047212 */ /* 0x041fe400078efcff */
[C-C-:B------:R-:W-:Y:S02]  /*10330*/  LOP3.LUT R5, R0.reuse, 0x2, R3.reuse, 0xfe, !PT ;  /* 0x0000000200057812 */ /* 0x140fe400078efe03 */
[C---:B------:R-:W-:Y:S02]  /*10340*/  LOP3.LUT R32, R0.reuse, R43, RZ, 0xfc, !PT ;  /* 0x0000002b00207212 */ /* 0x040fe400078efcff */
[C-C-:B------:R-:W-:Y:S02]  /*10350*/  LOP3.LUT R18, R0.reuse, 0x3c, R3.reuse, 0xfe, !PT ;  /* 0x0000003c00127812 */ /* 0x140fe400078efe03 */
[----:B------:R-:W-:-:S02]  /*10360*/  LOP3.LUT R20, R0, 0x3a, R3, 0xfe, !PT ;  /* 0x0000003a00147812 */ /* 0x000fc400078efe03 */
[C-C-:B------:R-:W-:Y:S02]  /*10370*/  LOP3.LUT R22, R0.reuse, 0x38, R3.reuse, 0xfe, !PT ;  /* 0x0000003800167812 */ /* 0x140fe400078efe03 */
[C-C-:B-1----:R-:W-:Y:S02]  /*10380*/  LOP3.LUT R24, R0.reuse, 0x36, R3.reuse, 0xfe, !PT ;  /* 0x0000003600187812 */ /* 0x142fe400078efe03 */
[C-C-:B------:R-:W-:Y:S01]  /*10390*/  LOP3.LUT R26, R0.reuse, 0x34, R3.reuse, 0xfe, !PT ;  /* 0x00000034001a7812 */ /* 0x140fe200078efe03 */
[----:B------:R-:W0:Y:S01]  /*103a0*/  LDS.128 R8, [R15] ;  /* 0x000000000f087984 */ /* 0x000e220000000c00 */
[C-C-:B------:R-:W-:Y:S02]  /*103b0*/  LOP3.LUT R28, R0.reuse, 0x32, R3.reuse, 0xfe, !PT ;  /* 0x00000032001c7812 */ /* 0x140fe400078efe03 */
[C-C-:B------:R-:W-:Y:S02]  /*103c0*/  LOP3.LUT R30, R0.reuse, 0x30, R3.reuse, 0xfe, !PT ;  /* 0x00000030001e7812 */ /* 0x140fe400078efe03 */
[----:B------:R-:W-:-:S02]  /*103d0*/  LOP3.LUT R34, R0, 0x2c, R3, 0xfe, !PT ;  /* 0x0000002c00227812 */ /* 0x000fc400078efe03 */
[C-C-:B------:R-:W-:Y:S02]  /*103e0*/  LOP3.LUT R36, R0.reuse, 0x2a, R3.reuse, 0xfe, !PT ;  /* 0x0000002a00247812 */ /* 0x140fe400078efe03 */
[C-C-:B------:R-:W-:Y:S02]  /*103f0*/  LOP3.LUT R38, R0.reuse, 0x28, R3.reuse, 0xfe, !PT ;  /* 0x0000002800267812 */ /* 0x140fe400078efe03 */
[C-C-:B------:R-:W-:Y:S02]  /*10400*/  LOP3.LUT R40, R0.reuse, 0x26, R3.reuse, 0xfe, !PT ;  /* 0x0000002600287812 */ /* 0x140fe400078efe03 */
        /* <DEDUP_REMOVED lines=8> */
[----:B------:R-:W-:Y:S01]  /*10490*/  LOP3.LUT R54, R0, 0x12, R3, 0xfe, !PT ;  /* 0x0000001200367812 */ /* 0x000fe200078efe03 */
[C---:B--2---:R-:W-:Y:S01]  /*104a0*/  IMAD R2, R39.reuse, UR4, RZ ;  /* 0x0000000427027c24 */ /* 0x044fe2000f8e02ff */
[----:B------:R-:W-:-:S02]  /*104b0*/  ISETP.GE.AND P0, PT, R39, UR14, PT ;  /* 0x0000000e27007c0c */ /* 0x000fc4000bf06270 */
[C-C-:B------:R-:W-:Y:S02]  /*104c0*/  LOP3.LUT R55, R0.reuse, 0x10, R3.reuse, 0xfe, !PT ;  /* 0x0000001000377812 */ /* 0x140fe400078efe03 */
[C-C-:B------:R-:W-:Y:S02]  /*104d0*/  LOP3.LUT R56, R0.reuse, 0xc, R3.reuse, 0xfe, !PT ;  /* 0x0000000c00387812 */ /* 0x140fe400078efe03 */
[C-C-:B------:R-:W-:Y:S02]  /*104e0*/  LOP3.LUT R57, R0.reuse, 0xa, R3.reuse, 0xfe, !PT ;  /* 0x0000000a00397812 */ /* 0x140fe400078efe03 */
[C-C-:B------:R-:W-:Y:S02]  /*104f0*/  LOP3.LUT R58, R0.reuse, 0x8, R3.reuse, 0xfe, !PT ;  /* 0x00000008003a7812 */ /* 0x140fe400078efe03 */
[C-C-:B------:R-:W-:Y:S02]  /*10500*/  LOP3.LUT R59, R0.reuse, 0x6, R3.reuse, 0xfe, !PT ;  /* 0x00000006003b7812 */ /* 0x140fe400078efe03 */
[----:B------:R-:W-:Y:S01]  /*10510*/  LOP3.LUT R7, R0, 0x4, R3, 0xfe, !PT ;  /* 0x0000000400077812 */ /* 0x000fe200078efe03 */
[----:B----4-:R-:W-:Y:S01]  /*10520*/  IMAD R0, R4, UR5, RZ ;  /* 0x0000000504007c24 */ /* 0x010fe2000f8e02ff */
[----:B------:R-:W-:-:S02]  /*10530*/  IADD3 R47, P2, PT, R2, UR12, RZ ;  /* 0x0000000c022f7c10 */ /* 0x000fc4000ff5e0ff */
[----:B------:R-:W-:Y:S02]  /*10540*/  ISETP.LT.AND P3, PT, R4, UR15, !P0 ;  /* 0x0000000f04007c0c */ /* 0x000fe4000c761270 */
[C---:B------:R-:W-:Y:S01]  /*10550*/  ISETP.LT.AND P1, PT, R5.reuse, UR15, !P0 ;  /* 0x0000000f05007c0c */ /* 0x040fe2000c721270 */
[----:B------:R-:W-:Y:S01]  /*10560*/  IMAD R5, R5, UR5, RZ ;  /* 0x0000000505057c24 */ /* 0x000fe2000f8e02ff */
[----:B------:R-:W-:Y:S02]  /*10570*/  LEA.HI.X.SX32 R49, R2, UR13, 0x1, P2 ;  /* 0x0000000d02317c11 */ /* 0x000fe400090f0eff */
[-C--:B------:R-:W-:Y:S02]  /*10580*/  IADD3 R2, P4, PT, R0, R47.reuse, RZ ;  /* 0x0000002f00027210 */ /* 0x080fe40007f9e0ff */
[C---:B------:R-:W-:Y:S01]  /*10590*/  ISETP.LT.AND P2, PT, R7.reuse, UR15, !P0 ;  /* 0x0000000f07007c0c */ /* 0x040fe2000c741270 */
[----:B------:R-:W-:Y:S01]  /*105a0*/  IMAD R7, R7, UR5, RZ ;  /* 0x0000000507077c24 */ /* 0x000fe2000f8e02ff */
[----:B------:R-:W-:-:S02]  /*105b0*/  IADD3 R4, P5, PT, R5, R47, RZ ;  /* 0x0000002f05047210 */ /* 0x000fc40007fbe0ff */
[----:B------:R-:W-:Y:S01]  /*105c0*/  LEA.HI.X.SX32 R3, R0, R49, 0x1, P4 ;  /* 0x0000003100037211 */ /* 0x000fe200020f0eff */
[----:B------:R-:W-:Y:S01]  /*105d0*/  IMAD R0, R59, UR5, RZ ;  /* 0x000000053b007c24 */ /* 0x000fe2000f8e02ff */
[C---:B0-----:R-:W-:Y:S02]  /*105e0*/  PRMT R45, R8.reuse, 0x7770, RZ ;  /* 0x00007770082d7816 */ /* 0x041fe400000000ff */
[----:B------:R-:W-:Y:S02]  /*105f0*/  IADD3 R6, P4, PT, R7, R47, RZ ;  /* 0x0000002f07067210 */ /* 0x000fe40007f9e0ff */
[C---:B------:R-:W-:Y:S01]  /*10600*/  PRMT R43, R8.reuse, 0x7771, RZ ;  /* 0x00007771082b7816 */ /* 0x040fe200000000ff */
[----:B------:R0:W-:Y:S01]  /*10610*/  @P3 STG.E.U8 desc[UR20][R2.64], R45 ;  /* 0x0000002d02003986 */ /* 0x0001e2000c101114 */
[----:B------:R-:W-:Y:S02]  /*10620*/  LEA.HI.X.SX32 R5, R5, R49, 0x1, P5 ;  /* 0x0000003105057211 */ /* 0x000fe400028f0eff */
[----:B------:R-:W-:-:S02]  /*10630*/  PRMT R13, R8, 0x7773, RZ ;  /* 0x00007773080d7816 */ /* 0x000fc400000000ff */
[----:B------:R-:W-:Y:S01]  /*10640*/  PRMT R41, R8, 0x7772, RZ ;  /* 0x0000777208297816 */ /* 0x000fe200000000ff */
[----:B------:R1:W-:Y:S01]  /*10650*/  @P1 STG.E.U8 desc[UR20][R4.64], R43 ;  /* 0x0000002b04001986 */ /* 0x0003e2000c101114 */
[C---:B------:R-:W-:Y:S02]  /*10660*/  PRMT R25, R10.reuse, 0x7773, RZ ;  /* 0x000077730a197816 */ /* 0x040fe400000000ff */
[C---:B------:R-:W-:Y:S02]  /*10670*/  PRMT R27, R10.reuse, 0x7772, RZ ;  /* 0x000077720a1b7816 */ /* 0x040fe400000000ff */
[C---:B------:R-:W-:Y:S02]  /*10680*/  PRMT R29, R10.reuse, 0x7771, RZ ;  /* 0x000077710a1d7816 */ /* 0x040fe400000000ff */
[----:B------:R-:W-:Y:S01]  /*10690*/  PRMT R31, R10, 0x7770, RZ ;  /* 0x000077700a1f7816 */ /* 0x000fe200000000ff */
[----:B------:R-:W-:Y:S01]  /*106a0*/  IMAD R10, R58, UR5, RZ ;  /* 0x000000053a0a7c24 */ /* 0x000fe2000f8e02ff */
[----:B------:R-:W-:-:S02]  /*106b0*/  LEA.HI.X.SX32 R7, R7, R49, 0x1, P4 ;  /* 0x0000003107077211 */ /* 0x000fc400020f0eff */
[----:B------:R-:W-:Y:S02]  /*106c0*/  IADD3 R8, P3, PT, R0, R47, RZ ;  /* 0x0000002f00087210 */ /* 0x000fe40007f7e0ff */
[----:B------:R-:W-:Y:S01]  /*106d0*/  ISETP.LT.AND P5, PT, R59, UR15, !P0 ;  /* 0x0000000f3b007c0c */ /* 0x000fe2000c7a1270 */
[----:B------:R-:W-:Y:S01]  /*106e0*/  @P2 STG.E.U8 desc[UR20][R6.64], R41 ;  /* 0x0000002906002986 */ /* 0x000fe2000c101114 */
[C---:B------:R-:W-:Y:S02]  /*106f0*/  PRMT R33, R9.reuse, 0x7773, RZ ;  /* 0x0000777309217816 */ /* 0x040fe400000000ff */
[C---:B------:R-:W-:Y:S02]  /*10700*/  PRMT R35, R9.reuse, 0x7772, RZ ;  /* 0x0000777209237816 */ /* 0x040fe400000000ff */
[C---:B------:R-:W-:Y:S02]  /*10710*/  PRMT R37, R9.reuse, 0x7771, RZ ;  /* 0x0000777109257816 */ /* 0x040fe400000000ff */
[----:B------:R-:W-:-:S02]  /*10720*/  PRMT R39, R9, 0x7770, RZ ;  /* 0x0000777009277816 */ /* 0x000fc400000000ff */
[----:B------:R-:W-:Y:S02]  /*10730*/  ISETP.LT.AND P1, PT, R58, UR15, !P0 ;  /* 0x0000000f3a007c0c */ /* 0x000fe4000c721270 */
[----:B------:R-:W-:Y:S01]  /*10740*/  LEA.HI.X.SX32 R9, R0, R49, 0x1, P3 ;  /* 0x0000003100097211 */ /* 0x000fe200018f0eff */
[C---:B------:R-:W-:Y:S01]  /*10750*/  IMAD R0, R57.reuse, UR5, RZ ;  /* 0x0000000539007c24 */ /* 0x040fe2000f8e02ff */
[----:B------:R-:W-:Y:S02]  /*10760*/  ISETP.LT.AND P2, PT, R57, UR15, !P0 ;  /* 0x0000000f39007c0c */ /* 0x000fe4000c741270 */
[----:B0-----:R-:W-:Y:S01]  /*10770*/  IADD3 R2, P4, PT, R10, R47, RZ ;  /* 0x0000002f0a027210 */ /* 0x001fe20007f9e0ff */
[----:B------:R0:W-:Y:S01]  /*10780*/  @P5 STG.E.U8 desc[UR20][R8.64], R13 ;  /* 0x0000000d08005986 */ /* 0x0001e2000c101114 */
[C---:B------:R-:W-:Y:S02]  /*10790*/  PRMT R17, R11.reuse, 0x7773, RZ ;  /* 0x000077730b117816 */ /* 0x040fe400000000ff */
[----:B------:R-:W-:-:S02]  /*107a0*/  PRMT R19, R11, 0x7772, RZ ;  /* 0x000077720b137816 */ /* 0x000fc400000000ff */
[C---:B------:R-:W-:Y:S02]  /*107b0*/  PRMT R21, R11.reuse, 0x7771, RZ ;  /* 0x000077710b157816 */ /* 0x040fe400000000ff */
[----:B------:R-:W-:Y:S01]  /*107c0*/  PRMT R23, R11, 0x7770, RZ ;  /* 0x000077700b177816 */ /* 0x000fe200000000ff */
[----:B------:R-:W-:Y:S01]  /*107d0*/  IMAD R11, R56, UR5, RZ ;  /* 0x00000005380b7c24 */ /* 0x000fe2000f8e02ff */
[----:B-1----:R-:W-:Y:S02]  /*107e0*/  IADD3 R4, P6, PT, R0, R47, RZ ;  /* 0x0000002f00047210 */ /* 0x002fe40007fde0ff */
[-C--:B------:R-:W-:Y:S01]  /*107f0*/  LEA.HI.X.SX32 R3, R10, R49.reuse, 0x1, P4 ;  /* 0x000000310a037211 */ /* 0x080fe200020f0eff */
[----:B0-----:R-:W-:Y:S01]  /*10800*/  IMAD R13, R54, UR5, RZ ;  /* 0x00000005360d7c24 */ /* 0x001fe2000f8e02ff */
[C---:B------:R-:W-:Y:S01]  /*10810*/  ISETP.LT.AND P4, PT, R12.reuse, UR15, !P0 ;  /* 0x0000000f0c007c0c */ /* 0x040fe2000c781270 */
[----:B------:R-:W-:Y:S01]  /*10820*/  IMAD R12, R12, UR5, RZ ;  /* 0x000000050c0c7c24 */ /* 0x000fe2000f8e02ff */
[----:B------:R-:W-:Y:S01]  /*10830*/  ISETP.LT.AND P3, PT, R56, UR15, !P0 ;  /* 0x0000000f38007c0c */ /* 0x000fe2000c761270 */
[----:B------:R0:W-:Y:S01]  /*10840*/  @P1 STG.E.U8 desc[UR20][R2.64], R39 ;  /* 0x0000002702001986 */ /* 0x0001e2000c101114 */
[----:B------:R-:W-:Y:S01]  /*10850*/  LEA.HI.X.SX32 R5, R0, R49, 0x1, P6 ;  /* 0x0000003100057211 */ /* 0x000fe200030f0eff */
[----:B------:R-:W-:Y:S01]  /*10860*/  IMAD R0, R55, UR5, RZ ;  /* 0x0000000537007c24 */ /* 0x000fe2000f8e02ff */
[----:B------:R-:W-:-:S02]  /*10870*/  IADD3 R6, P5, PT, R11, R47, RZ ;  /* 0x0000002f0b067210 */ /* 0x000fc40007fbe0ff */
[C---:B------:R-:W-:Y:S01]  /*10880*/  IADD3 R10, P1, PT, R12.reuse, R47, RZ ;  /* 0x0000002f0c0a7210 */ /* 0x040fe20007f3e0ff */
[----:B------:R-:W-:Y:S01]  /*10890*/  @P2 STG.E.U8 desc[UR20][R4.64], R37 ;  /* 0x0000002504002986 */ /* 0x000fe2000c101114 */
[-C--:B------:R-:W-:Y:S02]  /*108a0*/  LEA.HI.X.SX32 R7, R11, R49.reuse, 0x1, P5 ;  /* 0x000000310b077211 */ /* 0x080fe400028f0eff */
[----:B------:R-:W-:Y:S02]  /*108b0*/  ISETP.LT.AND P2, PT, R55, UR15, !P0 ;  /* 0x0000000f37007c0c */ /* 0x000fe4000c741270 */
[----:B------:R-:W-:Y:S01]  /*108c0*/  LEA.HI.X.SX32 R11, R12, R49, 0x1, P1 ;  /* 0x000000310c0b7211 */ /* 0x000fe200008f0eff */
[----:B------:R-:W-:Y:S01]  /*108d0*/  @P3 STG.E.U8 desc[UR20][R6.64], R35 ;  /* 0x0000002306003986 */ /* 0x000fe2000c101114 */
[----:B------:R-:W-:Y:S02]  /*108e0*/  IADD3 R8, P1, PT, R0, R47, RZ ;  /* 0x0000002f00087210 */ /* 0x000fe40007f3e0ff */
[----:B------:R-:W-:Y:S01]  /*108f0*/  ISETP.LT.AND P3, PT, R54, UR15, !P0 ;  /* 0x0000000f36007c0c */ /* 0x000fe2000c761270 */
[----:B------:R1:W-:Y:S01]  /*10900*/  @P4 STG.E.U8 desc[UR20][R10.64], R33 ;  /* 0x000000210a004986 */ /* 0x0003e2000c101114 */
[C---:B------:R-:W-:Y:S01]  /*10910*/  ISETP.LT.AND P4, PT, R14.reuse, UR15, !P0 ;  /* 0x0000000f0e007c0c */ /* 0x040fe2000c781270 */
[----:B------:R-:W-:Y:S01]  /*10920*/  IMAD R14, R14, UR5, RZ ;  /* 0x000000050e0e7c24 */ /* 0x000fe2000f8e02ff */
[----:B------:R-:W-:Y:S01]  /*10930*/  LEA.HI.X.SX32 R9, R0, R49, 0x1, P1 ;  /* 0x0000003100097211 */ /* 0x000fe200008f0eff */
[----:B------:R-:W-:Y:S01]  /*10940*/  IMAD R0, R53, UR5, RZ ;  /* 0x0000000535007c24 */ /* 0x000fe2000f8e02ff */
[----:B0-----:R-:W-:Y:S01]  /*10950*/  IADD3 R2, P5, PT, R13, R47, RZ ;  /* 0x0000002f0d027210 */ /* 0x001fe20007fbe0ff */
[----:B------:R0:W2:Y:S01]  /*10960*/  LDS.128 R4, [R15+0x800] ;  /* 0x000800000f047984 */ /* 0x0000a20000000c00 */
[----:B------:R-:W-:-:S02]  /*10970*/  ISETP.LT.AND P1, PT, R53, UR15, !P0 ;  /* 0x0000000f35007c0c */ /* 0x000fc4000c721270 */
[----:B------:R-:W-:Y:S01]  /*10980*/  IADD3 R12, P6, PT, R14, R47, RZ ;  /* 0x0000002f0e0c7210 */ /* 0x000fe20007fde0ff */
[----:B------:R3:W-:Y:S01]  /*10990*/  @P2 STG.E.U8 desc[UR20][R8.64], R31 ;  /* 0x0000001f08002986 */ /* 0x0007e2000c101114 */
[----:B------:R-:W-:Y:S02]  /*109a0*/  LEA.HI.X.SX32 R3, R13, R49, 0x1, P5 ;  /* 0x000000310d037211 */ /* 0x000fe400028f0eff */
[----:B-1----:R-:W-:Y:S01]  /*109b0*/  IADD3 R10, P2, PT, R0, R47, RZ ;  /* 0x0000002f000a7210 */ /* 0x002fe20007f5e0ff */
[----:B0-----:R-:W-:Y:S01]  /*109c0*/  IMAD R15, R50, UR5, RZ ;  /* 0x00000005320f7c24 */ /* 0x001fe2000f8e02ff */
[-C--:B------:R-:W-:Y:S01]  /*109d0*/  LEA.HI.X.SX32 R13, R14, R49.reuse, 0x1, P6 ;  /* 0x000000310e0d7211 */ /* 0x080fe200030f0eff */
[----:B------:R0:W-:Y:S01]  /*109e0*/  @P3 STG.E.U8 desc[UR20][R2.64], R29 ;  /* 0x0000001d02003986 */ /* 0x0001e2000c101114 */
[----:B------:R-:W-:Y:S01]  /*109f0*/  LEA.HI.X.SX32 R11, R0, R49, 0x1, P2 ;  /* 0x00000031000b7211 */ /* 0x000fe200010f0eff */
[C---:B------:R-:W-:Y:S01]  /*10a00*/  IMAD R0, R52.reuse, UR5, RZ ;  /* 0x0000000534007c24 */ /* 0x040fe2000f8e02ff */
[----:B------:R-:W-:Y:S01]  /*10a10*/  ISETP.LT.AND P3, PT, R52, UR15, !P0 ;  /* 0x0000000f34007c0c */ /* 0x000fe2000c761270 */
[----:B------:R1:W-:Y:S01]  /*10a20*/  @P4 STG.E.U8 desc[UR20][R12.64], R27 ;  /* 0x0000001b0c004986 */ /* 0x0003e2000c101114 */
[C---:B------:R-:W-:Y:S01]  /*10a30*/  IMAD R14, R51.reuse, UR5, RZ ;  /* 0x00000005330e7c24 */ /* 0x040fe2000f8e02ff */
[----:B------:R-:W-:-:S02]  /*10a40*/  ISETP.LT.AND P2, PT, R51, UR15, !P0 ;  /* 0x0000000f33007c0c */ /* 0x000fc4000c741270 */
[----:B------:R4:W-:Y:S01]  /*10a50*/  @P1 STG.E.U8 desc[UR20][R10.64], R25 ;  /* 0x000000190a001986 */ /* 0x0009e2000c101114 */
[----:B---3--:R-:W-:Y:S02]  /*10a60*/  IADD3 R8, P1, PT, R0, R47, RZ ;  /* 0x0000002f00087210 */ /* 0x008fe40007f3e0ff */
[----:B------:R-:W-:Y:S02]  /*10a70*/  ISETP.LT.AND P4, PT, R50, UR15, !P0 ;  /* 0x0000000f32007c0c */ /* 0x000fe4000c781270 */
[----:B------:R-:W-:Y:S01]  /*10a80*/  LEA.HI.X.SX32 R9, R0, R49, 0x1, P1 ;  /* 0x0000003100097211 */ /* 0x000fe200008f0eff */
[----:B------:R-:W-:Y:S01]  /*10a90*/  IMAD R0, R48, UR5, RZ ;  /* 0x0000000530007c24 */ /* 0x000fe2000f8e02ff */
[CC--:B0-----:R-:W-:Y:S02]  /*10aa0*/  IADD3 R2, P5, PT, R14.reuse, R47.reuse, RZ ;  /* 0x0000002f0e027210 */ /* 0x0c1fe40007fbe0ff */
[----:B-1----:R-:W-:Y:S01]  /*10ab0*/  IADD3 R12, P6, PT, R15, R47, RZ ;  /* 0x0000002f0f0c7210 */ /* 0x002fe20007fde0ff */
[----:B------:R0:W-:Y:S01]  /*10ac0*/  @P3 STG.E.U8 desc[UR20][R8.64], R23 ;  /* 0x0000001708003986 */ /* 0x0001e2000c101114 */
[----:B------:R-:W-:-:S02]  /*10ad0*/  LEA.HI.X.SX32 R3, R14, R49, 0x1, P5 ;  /* 0x000000310e037211 */ /* 0x000fc400028f0eff */
[----:B----4-:R-:W-:Y:S02]  /*10ae0*/  IADD3 R10, P3, PT, R0, R47, RZ ;  /* 0x0000002f000a7210 */ /* 0x010fe40007f7e0ff */
[----:B------:R-:W-:Y:S01]  /*10af0*/  ISETP.LT.AND P1, PT, R48, UR15, !P0 ;  /* 0x0000000f30007c0c */ /* 0x000fe2000c721270 */
[----:B------:R1:W-:Y:S01]  /*10b00*/  @P2 STG.E.U8 desc[UR20][R2.64], R21 ;  /* 0x0000001502002986 */ /* 0x0003e2000c101114 */
[-C--:B------:R-:W-:Y:S01]  /*10b10*/  LEA.HI.X.SX32 R13, R15, R49.reuse, 0x1, P6 ;  /* 0x000000310f0d7211 */ /* 0x080fe200030f0eff */
[----:B------:R-:W-:Y:S01]  /*10b20*/  IMAD R15, R46, UR5, RZ ;  /* 0x000000052e0f7c24 */ /* 0x000fe2000f8e02ff */
[----:B------:R-:W-:Y:S01]  /*10b30*/  LEA.HI.X.SX32 R11, R0, R49, 0x1, P3 ;  /* 0x00000031000b7211 */ /* 0x000fe200018f0eff */
[----:B------:R-:W-:Y:S01]  /*10b40*/  IMAD R0, R44, UR5, RZ ;  /* 0x000000052c007c24 */ /* 0x000fe2000f8e02ff */
[----:B------:R-:W-:Y:S01]  /*10b50*/  ISETP.LT.AND P2, PT, R46, UR15, !P0 ;  /* 0x0000000f2e007c0c */ /* 0x000fe2000c741270 */
[----:B------:R3:W-:Y:S01]  /*10b60*/  @P4 STG.E.U8 desc[UR20][R12.64], R19 ;  /* 0x000000130c004986 */ /* 0x0007e2000c101114 */
[----:B------:R-:W-:-:S02]  /*10b70*/  IADD3 R14, P4, PT, R15, R47, RZ ;  /* 0x0000002f0f0e7210 */ /* 0x000fc40007f9e0ff */
[----:B0-----:R-:W-:Y:S02]  /*10b80*/  IADD3 R8, P5, PT, R0, R47, RZ ;  /* 0x0000002f00087210 */ /* 0x001fe40007fbe0ff */
[-C--:B------:R-:W-:Y:S01]  /*10b90*/  LEA.HI.X.SX32 R15, R15, R49.reuse, 0x1, P4 ;  /* 0x000000310f0f7211 */ /* 0x080fe200020f0eff */
[----:B-1----:R-:W-:Y:S01]  /*10ba0*/  IMAD R3, R42, UR5, RZ ;  /* 0x000000052a037c24 */ /* 0x002fe2000f8e02ff */
[----:B------:R-:W-:Y:S01]  /*10bb0*/  LEA.HI.X.SX32 R9, R0, R49, 0x1, P5 ;  /* 0x0000003100097211 */ /* 0x000fe200028f0eff */
[----:B------:R-:W-:Y:S01]  /*10bc0*/  IMAD R0, R40, UR5, RZ ;  /* 0x0000000528007c24 */ /* 0x000fe2000f8e02ff */
[----:B------:R-:W-:Y:S01]  /*10bd0*/  ISETP.LT.AND P3, PT, R44, UR15, !P0 ;  /* 0x0000000f2c007c0c */ /* 0x000fe2000c761270 */
[----:B------:R0:W-:Y:S01]  /*10be0*/  @P1 STG.E.U8 desc[UR20][R10.64], R17 ;  /* 0x000000110a001986 */ /* 0x0001e2000c101114 */
[----:B------:R-:W-:Y:S01]  /*10bf0*/  IADD3 R2, P4, PT, R3, R47, RZ ;  /* 0x0000002f03027210 */ /* 0x000fe20007f9e0ff */
[----:B---3--:R-:W-:Y:S01]  /*10c00*/  IMAD R13, R38, UR5, RZ ;  /* 0x00000005260d7c24 */ /* 0x008fe2000f8e02ff */
[----:B--2---:R-:W-:-:S02]  /*10c10*/  PRMT R23, R4, 0x7770, RZ ;  /* 0x0000777004177816 */ /* 0x004fc400000000ff */
[----:B------:R-:W-:Y:S02]  /*10c20*/  ISETP.LT.AND P1, PT, R42, UR15, !P0 ;  /* 0x0000000f2a007c0c */ /* 0x000fe4000c721270 */
[----:B------:R-:W-:Y:S01]  /*10c30*/  LEA.HI.X.SX32 R3, R3, R49, 0x1, P4 ;  /* 0x0000003103037211 */ /* 0x000fe200020f0eff */
[----:B------:R1:W-:Y:S01]  /*10c40*/  @P2 STG.E.U8 desc[UR20][R14.64], R23 ;  /* 0x000000170e002986 */ /* 0x0003e2000c101114 */
[----:B------:R-:W-:Y:S02]  /*10c50*/  ISETP.LT.AND P2, PT, R40, UR15, !P0 ;  /* 0x0000000f28007c0c */ /* 0x000fe4000c741270 */
[----:B------:R-:W-:Y:S02]  /*10c60*/  PRMT R19, R4, 0x7771, RZ ;  /* 0x0000777104137816 */ /* 0x000fe400000000ff */
[----:B0-----:R-:W-:Y:S02]  /*10c70*/  IADD3 R10, P4, PT, R0, R47, RZ ;  /* 0x0000002f000a7210 */ /* 0x001fe40007f9e0ff */
[----:B------:R-:W-:Y:S01]  /*10c80*/  PRMT R21, R4, 0x7772, RZ ;  /* 0x0000777204157816 */ /* 0x000fe200000000ff */
[----:B------:R0:W-:Y:S01]  /*10c90*/  @P3 STG.E.U8 desc[UR20][R8.64], R19 ;  /* 0x0000001308003986 */ /* 0x0001e2000c101114 */
[----:B------:R-:W-:Y:S01]  /*10ca0*/  LEA.HI.X.SX32 R11, R0, R49, 0x1, P4 ;  /* 0x00000031000b7211 */ /* 0x000fe200020f0eff */
[----:B------:R-:W-:Y:S01]  /*10cb0*/  IMAD R0, R36, UR5, RZ ;  /* 0x0000000524007c24 */ /* 0x000fe2000f8e02ff */
[----:B------:R-:W-:Y:S01]  /*10cc0*/  ISETP.LT.AND P3, PT, R38, UR15, !P0 ;  /* 0x0000000f26007c0c */ /* 0x000fe2000c761270 */
[----:B------:R2:W-:Y:S01]  /*10cd0*/  @P1 STG.E.U8 desc[UR20][R2.64], R21 ;  /* 0x0000001502001986 */ /* 0x0005e2000c101114 */
[----:B------:R-:W-:Y:S01]  /*10ce0*/  ISETP.LT.AND P1, PT, R36, UR15, !P0 ;  /* 0x0000000f24007c0c */ /* 0x000fe2000c721270 */
[----:B-1----:R-:W-:Y:S01]  /*10cf0*/  IMAD R14, R30, UR5, RZ ;  /* 0x000000051e0e7c24 */ /* 0x002fe2000f8e02ff */
[----:B------:R-:W-:-:S02]  /*10d00*/  IADD3 R12, P5, PT, R13, R47, RZ ;  /* 0x0000002f0d0c7210 */ /* 0x000fc40007fbe0ff */
[----:B------:R-:W-:Y:S02]  /*10d10*/  PRMT R17, R5, 0x7770, RZ ;  /* 0x0000777005117816 */ /* 0x000fe400000000ff */
[----:B------:R-:W-:Y:S02]  /*10d20*/  LEA.HI.X.SX32 R13, R13, R49, 0x1, P5 ;  /* 0x000000310d0d7211 */ /* 0x000fe400028f0eff */
[----:B0-----:R-:W-:Y:S01]  /*10d30*/  PRMT R19, R4, 0x7773, RZ ;  /* 0x0000777304137816 */ /* 0x001fe200000000ff */
[----:B------:R-:W-:Y:S01]  /*10d40*/  IMAD R4, R32, UR5, RZ ;  /* 0x0000000520047c24 */ /* 0x000fe2000f8e02ff */
[C---:B------:R-:W-:Y:S02]  /*10d50*/  IADD3 R8, P4, PT, R0.reuse, R47, RZ ;  /* 0x0000002f00087210 */ /* 0x040fe40007f9e0ff */
[----:B------:R-:W-:Y:S01]  /*10d60*/  PRMT R15, R5, 0x7771, RZ ;  /* 0x00007771050f7816 */ /* 0x000fe200000000ff */
[----:B------:R0:W-:Y:S01]  /*10d70*/  @P2 STG.E.U8 desc[UR20][R10.64], R19 ;  /* 0x000000130a002986 */ /* 0x0001e2000c101114 */
[----:B------:R-:W-:Y:S01]  /*10d80*/  LEA.HI.X.SX32 R9, R0, R49, 0x1, P4 ;  /* 0x0000003100097211 */ /* 0x000fe200020f0eff */
[C---:B------:R-:W-:Y:S01]  /*10d90*/  IMAD R0, R34.reuse, UR5, RZ ;  /* 0x0000000522007c24 */ /* 0x040fe2000f8e02ff */
[----:B------:R-:W-:Y:S01]  /*10da0*/  ISETP.LT.AND P2, PT, R34, UR15, !P0 ;  /* 0x0000000f22007c0c */ /* 0x000fe2000c741270 */
[----:B------:R1:W-:Y:S01]  /*10db0*/  @P3 STG.E.U8 desc[UR20][R12.64], R17 ;  /* 0x000000110c003986 */ /* 0x0003e2000c101114 */
[----:B------:R-:W-:-:S02]  /*10dc0*/  ISETP.LT.AND P3, PT, R32, UR15, !P0 ;  /* 0x0000000f20007c0c */ /* 0x000fc4000c761270 */
[----:B--2---:R-:W-:Y:S01]  /*10dd0*/  IADD3 R2, P4, PT, R0, R47, RZ ;  /* 0x0000002f00027210 */ /* 0x004fe20007f9e0ff */
[----:B------:R2:W-:Y:S01]  /*10de0*/  @P1 STG.E.U8 desc[UR20][R8.64], R15 ;  /* 0x0000000f08001986 */ /* 0x0005e2000c101114 */
[----:B------:R-:W-:Y:S02]  /*10df0*/  ISETP.LT.AND P1, PT, R30, UR15, !P0 ;  /* 0x0000000f1e007c0c */ /* 0x000fe4000c721270 */
[----:B------:R-:W-:Y:S01]  /*10e00*/  LEA.HI.X.SX32 R3, R0, R49, 0x1, P4 ;  /* 0x0000003100037211 */ /* 0x000fe200020f0eff */
[----:B------:R-:W-:Y:S01]  /*10e10*/  IMAD R0, R28, UR5, RZ ;  /* 0x000000051c007c24 */ /* 0x000fe2000f8e02ff */
[----:B0-----:R-:W-:Y:S02]  /*10e20*/  IADD3 R10, P5, PT, R4, R47, RZ ;  /* 0x0000002f040a7210 */ /* 0x001fe40007fbe0ff */
[----:B------:R-:W-:Y:S01]  /*10e30*/  ISETP.LT.AND P4, PT, R28, UR15, !P0 ;  /* 0x0000000f1c007c0c */ /* 0x000fe2000c781270 */
[----:B-1----:R-:W-:Y:S01]  /*10e40*/  IMAD R12, R24, UR5, RZ ;  /* 0x00000005180c7c24 */ /* 0x002fe2000f8e02ff */
[----:B------:R-:W-:-:S02]  /*10e50*/  PRMT R13, R5, 0x7772, RZ ;  /* 0x00007772050d7816 */ /* 0x000fc400000000ff */
[----:B------:R-:W-:Y:S02]  /*10e60*/  LEA.HI.X.SX32 R11, R4, R49, 0x1, P5 ;  /* 0x00000031040b7211 */ /* 0x000fe400028f0eff */
[----:B------:R-:W-:Y:S01]  /*10e70*/  PRMT R19, R5, 0x7773, RZ ;  /* 0x0000777305137816 */ /* 0x000fe200000000ff */
[----:B------:R0:W-:Y:S01]  /*10e80*/  @P2 STG.E.U8 desc[UR20][R2.64], R13 ;  /* 0x0000000d02002986 */ /* 0x0001e2000c101114 */
[-C--:B------:R-:W-:Y:S02]  /*10e90*/  IADD3 R4, P2, PT, R14, R47.reuse, RZ ;  /* 0x0000002f0e047210 */ /* 0x080fe40007f5e0ff */
[----:B--2---:R-:W-:Y:S01]  /*10ea0*/  IADD3 R8, P5, PT, R0, R47, RZ ;  /* 0x0000002f00087210 */ /* 0x004fe20007fbe0ff */
[----:B------:R-:W-:Y:S01]  /*10eb0*/  @P3 STG.E.U8 desc[UR20][R10.64], R19 ;  /* 0x000000130a003986 */ /* 0x000fe2000c101114 */
[----:B------:R-:W-:Y:S01]  /*10ec0*/  LEA.HI.X.SX32 R5, R14, R49, 0x1, P2 ;  /* 0x000000310e057211 */ /* 0x000fe200010f0eff */
[----:B------:R-:W-:Y:S01]  /*10ed0*/  IMAD R14, R20, UR5, RZ ;  /* 0x00000005140e7c24 */ /* 0x000fe2000f8e02ff */
[----:B------:R-:W-:-:S02]  /*10ee0*/  PRMT R15, R6, 0x7770, RZ ;  /* 0x00007770060f7816 */ /* 0x000fc400000000ff */
[----:B------:R-:W-:Y:S01]  /*10ef0*/  LEA.HI.X.SX32 R9, R0, R49, 0x1, P5 ;  /* 0x0000003100097211 */ /* 0x000fe200028f0eff */
[----:B------:R-:W-:Y:S01]  /*10f00*/  IMAD R0, R26, UR5, RZ ;  /* 0x000000051a007c24 */ /* 0x000fe2000f8e02ff */
[----:B------:R-:W-:Y:S01]  /*10f10*/  PRMT R17, R6, 0x7771, RZ ;  /* 0x0000777106117816 */ /* 0x000fe200000000ff */
[----:B------:R1:W-:Y:S01]  /*10f20*/  @P1 STG.E.U8 desc[UR20][R4.64], R15 ;  /* 0x0000000f04001986 */ /* 0x0003e2000c101114 */
[----:B0-----:R-:W-:Y:S01]  /*10f30*/  IMAD R13, R22, UR5, RZ ;  /* 0x00000005160d7c24 */ /* 0x001fe2000f8e02ff */
[----:B------:R-:W-:Y:S02]  /*10f40*/  ISETP.LT.AND P5, PT, R26, UR15, !P0 ;  /* 0x0000000f1a007c0c */ /* 0x000fe4000c7a1270 */
[----:B------:R0:W-:Y:S01]  /*10f50*/  @P4 STG.E.U8 desc[UR20][R8.64], R17 ;  /* 0x0000001108004986 */ /* 0x0001e2000c101114 */
[----:B------:R-:W-:Y:S02]  /*10f60*/  IADD3 R2, P6, PT, R0, R47, RZ ;  /* 0x0000002f00027210 */ /* 0x000fe40007fde0ff */
[----:B------:R-:W-:-:S02]  /*10f70*/  ISETP.LT.AND P4, PT, R24, UR15, !P0 ;  /* 0x0000000f18007c0c */ /* 0x000fc4000c781270 */
[C---:B------:R-:W-:Y:S01]  /*10f80*/  ISETP.LT.AND P1, PT, R16.reuse, UR15, !P0 ;  /* 0x0000000f10007c0c */ /* 0x040fe2000c721270 */
[----:B------:R-:W-:Y:S01]  /*10f90*/  IMAD R16, R16, UR5, RZ ;  /* 0x0000000510107c24 */ /* 0x000fe2000f8e02ff */
[----:B------:R-:W-:Y:S01]  /*10fa0*/  LEA.HI.X.SX32 R3, R0, R49, 0x1, P6 ;  /* 0x0000003100037211 */ /* 0x000fe200030f0eff */
[----:B-1----:R-:W-:Y:S01]  /*10fb0*/  IMAD R15, R18, UR5, RZ ;  /* 0x00000005120f7c24 */ /* 0x002fe2000f8e02ff */
[-C--:B------:R-:W-:Y:S02]  /*10fc0*/  IADD3 R4, P2, PT, R12, R47.reuse, RZ ;  /* 0x0000002f0c047210 */ /* 0x080fe40007f5e0ff */
[-C--:B------:R-:W-:Y:S02]  /*10fd0*/  IADD3 R10, P6, PT, R14, R47.reuse, RZ ;  /* 0x0000002f0e0a7210 */ /* 0x080fe40007fde0ff */
[----:B0-----:R-:W-:Y:S02]  /*10fe0*/  IADD3 R8, P3, PT, R13, R47, RZ ;  /* 0x0000002f0d087210 */ /* 0x001fe40007f7e0ff */
[----:B------:R-:W-:-:S02]  /*10ff0*/  LEA.HI.X.SX32 R5, R12, R49, 0x1, P2 ;  /* 0x000000310c057211 */ /* 0x000fc400010f0eff */
[----:B------:R-:W-:Y:S02]  /*11000*/  IADD3 R12, P2, PT, R15, R47, RZ ;  /* 0x0000002f0f0c7210 */ /* 0x000fe40007f5e0ff */
[-C--:B------:R-:W-:Y:S02]  /*11010*/  LEA.HI.X.SX32 R9, R13, R49.reuse, 0x1, P3 ;  /* 0x000000310d097211 */ /* 0x080fe400018f0eff */
[----:B------:R-:W-:Y:S02]  /*11020*/  ISETP.LT.AND P3, PT, R22, UR15, !P0 ;  /* 0x0000000f16007c0c */ /* 0x000fe4000c761270 */
[----:B------:R-:W-:Y:S02]  /*11030*/  LEA.HI.X.SX32 R13, R15, R49, 0x1, P2 ;  /* 0x000000310f0d7211 */ /* 0x000fe400010f0eff */
[----:B------:R-:W-:Y:S02]  /*11040*/  ISETP.LT.AND P2, PT, R20, UR15, !P0 ;  /* 0x0000000f14007c0c */ /* 0x000fe4000c741270 */
[----:B------:R-:W-:-:S02]  /*11050*/  ISETP.LT.AND P0, PT, R18, UR15, !P0 ;  /* 0x0000000f12007c0c */ /* 0x000fc4000c701270 */
[----:B------:R-:W-:Y:S02]  /*11060*/  LEA.HI.X.SX32 R11, R14, R49, 0x1, P6 ;  /* 0x000000310e0b7211 */ /* 0x000fe400030f0eff */
[----:B------:R-:W-:Y:S02]  /*11070*/  PRMT R25, R6, 0x7772, RZ ;  /* 0x0000777206197816 */ /* 0x000fe400000000ff */
[----:B------:R-:W-:Y:S02]  /*11080*/  IADD3 R14, P6, PT, R16, R47, RZ ;  /* 0x0000002f100e7210 */ /* 0x000fe40007fde0ff */
[----:B------:R-:W-:Y:S01]  /*11090*/  PRMT R23, R6, 0x7773, RZ ;  /* 0x0000777306177816 */ /* 0x000fe200000000ff */
[----:B------:R0:W-:Y:S01]  /*110a0*/  @P5 STG.E.U8 desc[UR20][R2.64], R25 ;  /* 0x0000001902005986 */ /* 0x0001e2000c101114 */
[C---:B------:R-:W-:Y:S02]  /*110b0*/  PRMT R17, R7.reuse, 0x7773, RZ ;  /* 0x0000777307117816 */ /* 0x040fe400000000ff */
[C---:B------:R-:W-:Y:S01]  /*110c0*/  PRMT R19, R7.reuse, 0x7772, RZ ;  /* 0x0000777207137816 */ /* 0x040fe200000000ff */
[----:B------:R0:W-:Y:S01]  /*110d0*/  @P4 STG.E.U8 desc[UR20][R4.64], R23 ;  /* 0x0000001704004986 */ /* 0x0001e2000c101114 */
[----:B------:R-:W-:-:S02]  /*110e0*/  PRMT R21, R7, 0x7771, RZ ;  /* 0x0000777107157816 */ /* 0x000fc400000000ff */
[----:B------:R-:W-:Y:S02]  /*110f0*/  PRMT R7, R7, 0x7770, RZ ;  /* 0x0000777007077816 */ /* 0x000fe400000000ff */
[----:B------:R-:W-:-:S03]  /*11100*/  LEA.HI.X.SX32 R15, R16, R49, 0x1, P6 ;  /* 0x00000031100f7211 */ /* 0x000fc600030f0eff */
[----:B------:R0:W-:Y:S04]  /*11110*/  @P3 STG.E.U8 desc[UR20][R8.64], R7 ;  /* 0x0000000708003986 */ /* 0x0001e8000c101114 */
[----:B------:R0:W-:Y:S04]  /*11120*/  @P2 STG.E.U8 desc[UR20][R10.64], R21 ;  /* 0x000000150a002986 */ /* 0x0001e8000c101114 */
[----:B------:R0:W-:Y:S04]  /*11130*/  @P0 STG.E.U8 desc[UR20][R12.64], R19 ;  /* 0x000000130c000986 */ /* 0x0001e8000c101114 */
[----:B------:R0:W-:Y:S01]  /*11140*/  @P1 STG.E.U8 desc[UR20][R14.64], R17 ;  /* 0x000000110e001986 */ /* 0x0001e2000c101114 */
[----:B------:R-:W-:Y:S06]  /*11150*/  BAR.SYNC.DEFER_BLOCKING 0x0 ;  /* 0x0000000000007b1d */ /* 0x000fec0000010000 */
[----:B------:R-:W-:Y:S05]  /*11160*/  BRA.U UP0, `(.L_x_13) ;  /* 0x0000000100a07547 */ /* 0x000fea000b800000 */
[----:B------:R-:W1:Y:S01]  /*11170*/  S2UR UR5, SR_CgaCtaId ;  /* 0x00000000000579c3 */ /* 0x000e620000008800 */
[----:B------:R-:W-:Y:S01]  /*11180*/  NOP ;  /* 0x0000000000007918 */ /* 0x000fe20000000000 */
[----:B------:R-:W-:Y:S01]  /*11190*/  UMOV UR4, 0x50 ;  /* 0x0000005000047882 */ /* 0x000fe20000000000 */
[----:B------:R-:W-:Y:S02]  /*111a0*/  IMAD.U32 R0, RZ, RZ, UR8 ;  /* 0x00000008ff007e24 */ /* 0x000fe4000f8e00ff */
[----:B0-----:R-:W-:Y:S02]  /*111b0*/  IMAD.MOV.U32 R3, RZ, RZ, 0x3 ;  /* 0x00000003ff037424 */ /* 0x001fe400078e00ff */
[----:B------:R-:W-:Y:S01]  /*111c0*/  IMAD.MOV.U32 R7, RZ, RZ, 0x1 ;  /* 0x00000001ff077424 */ /* 0x000fe200078e00ff */
[----:B------:R-:W-:-:S04]  /*111d0*/  LOP3.LUT R0, R0, 0xffff, RZ, 0xc0, !PT ;  /* 0x0000ffff00007812 */ /* 0x000fc800078ec0ff */
[----:B------:R-:W-:-:S05]  /*111e0*/  SHF.R.U32.HI R0, RZ, 0x5, R0 ;  /* 0x00000005ff007819 */ /* 0x000fca0000011600 */
[----:B------:R-:W-:Y:S01]  /*111f0*/  VIADD R2, R0, 0x10 ;  /* 0x0000001000027836 */ /* 0x000fe20000000000 */
[----:B------:R-:W-:Y:S01]  /*11200*/  SHF.L.U32 R0, R3, R0, RZ ;  /* 0x0000000003007219 */ /* 0x000fe200000006ff */
[----:B-1----:R-:W-:-:S03]  /*11210*/  ULEA UR6, UR5, UR4, 0x18 ;  /* 0x0000000405067291 */ /* 0x002fc6000f8ec0ff */
[----:B------:R-:W-:-:S04]  /*11220*/  SHF.L.U32 R3, R7, R2, RZ ;  /* 0x0000000207037219 */ /* 0x000fc800000006ff */
[----:B------:R-:W-:Y:S02]  /*11230*/  LOP3.LUT R0, R3, R0, RZ, 0xfc, !PT ;  /* 0x0000000003007212 */ /* 0x000fe400078efcff */
[----:B------:R-:W0:Y:S02]  /*11240*/  LDS R5, [UR6] ;  /* 0x00000006ff057984 */ /* 0x000e240008000800 */
[C---:B------:R-:W-:Y:S02]  /*11250*/  LOP3.LUT R2, R0.reuse, 0xffff, RZ, 0xc0, !PT ;  /* 0x0000ffff00027812 */ /* 0x040fe400078ec0ff */
[----:B0-----:R-:W-:-:S04]  /*11260*/  LOP3.LUT R3, R0, 0xffff, R5, 0x80, !PT ;  /* 0x0000ffff00037812 */ /* 0x001fc800078e8005 */
[----:B------:R-:W-:-:S13]  /*11270*/  ISETP.NE.AND P0, PT, R3, R2, PT ;  /* 0x000000020300720c */ /* 0x000fda0003f05270 */
[----:B------:R-:W-:Y:S05]  /*11280*/  @P0 BRA `(.L_x_14) ;  /* 0x0000000000500947 */ /* 0x000fea0003800000 */
[----:B------:R-:W-:Y:S02]  /*11290*/  SHF.R.U32.HI R5, RZ, 0x10, R5 ;  /* 0x00000010ff057819 */ /* 0x000fe40000011605 */
[----:B------:R-:W-:-:S04]  /*112a0*/  SHF.R.U32.HI R2, RZ, 0x10, R0 ;  /* 0x00000010ff027819 */ /* 0x000fc80000011600 */
[----:B------:R-:W-:-:S04]  /*112b0*/  LOP3.LUT R5, R5, R2, RZ, 0xc0, !PT ;  /* 0x0000000205057212 */ /* 0x000fc800078ec0ff */
[----:B------:R-:W-:-:S13]  /*112c0*/  ISETP.NE.AND P0, PT, R5, R2, PT ;  /* 0x000000020500720c */ /* 0x000fda0003f05270 */
[----:B------:R-:W-:Y:S05]  /*112d0*/  @P0 BRA `(.L_x_15) ;  /* 0x0000000000300947 */ /* 0x000fea0003800000 */
[----:B------:R-:W-:Y:S01]  /*112e0*/  R2UR UR4, R0 ;  /* 0x00000000000472ca */ /* 0x000fe200000e0000 */
[----:B------:R-:W-:Y:S01]  /*112f0*/  VOTEU.ANY UR5, UPT, PT ;  /* 0x0000000000057886 */ /* 0x000fe200038e0100 */
[----:B------:R-:W0:Y:S01]  /*11300*/  S2R R0, SR_LANEID ;  /* 0x0000000000007919 */ /* 0x000e220000000000 */
[----:B------:R-:W-:-:S10]  /*11310*/  UFLO.U32 UR5, UR5 ;  /* 0x00000005000572bd */ /* 0x000fd400080e0000 */
[----:B------:R-:W-:-:S06]  /*11320*/  ULOP3.LUT UR4, URZ, UR4, URZ, 0x33, !UPT ;  /* 0x00000004ff047292 */ /* 0x000fcc000f8e33ff */
[----:B------:R-:W-:-:S04]  /*11330*/  IMAD.U32 R2, RZ, RZ, UR4 ;  /* 0x00000004ff027e24 */ /* 0x000fc8000f8e00ff */
[----:B------:R-:W1:Y:S02]  /*11340*/  REDUX UR7, R2 ;  /* 0x00000000020773c4 */ /* 0x000e640000000000 */
[----:B------:R2:W-:Y:S01]  /*11350*/  UTCATOMSWS.AND URZ, UR4 ;  /* 0x0000000400ff79e3 */ /* 0x0005e20008000000 */
[----:B0-----:R-:W-:Y:S01]  /*11360*/  ISETP.EQ.U32.AND P0, PT, R0, UR5, PT ;  /* 0x0000000500007c0c */ /* 0x001fe2000bf02070 */
[----:B-1----:R-:W-:-:S12]  /*11370*/  IMAD.U32 R0, RZ, RZ, UR7 ;  /* 0x00000007ff007e24 */ /* 0x002fd8000f8e00ff */
[----:B------:R2:W-:Y:S01]  /*11380*/  @P0 ATOMS.AND RZ, [UR6], R0 ;  /* 0x00000000ffff098c */ /* 0x0005e2000a800006 */
[----:B------:R-:W-:Y:S05]  /*11390*/  BRA `(.L_x_13) ;  /* 0x0000000000147947 */ /* 0x000fea0003800000 */
.L_x_15:
[----:B------:R-:W-:-:S07]  /*113a0*/  MOV R2, 0x113c0 ;  /* 0x000113c000027802 */ /* 0x000fce0000000f00 */
[----:B------:R-:W-:Y:S05]  /*113b0*/  CALL.REL.NOINC `($__internal_0_$__cuda_sm10x_tcgen05_guardrail_trap_col_being_dealloced_not_returned_by_alloc) ;  /* 0x00000000002c7944 */ /* 0x000fea0003c00000 */
[----:B------:R-:W-:Y:S05]  /*113c0*/  BRA `(.L_x_13) ;  /* 0x0000000000087947 */ /* 0x000fea0003800000 */
.L_x_14:
[----:B------:R-:W-:-:S07]  /*113d0*/  MOV R2, 0x113f0 ;  /* 0x000113f000027802 */ /* 0x000fce0000000f00 */
[----:B------:R-:W-:Y:S05]  /*113e0*/  CALL.REL.NOINC `($__internal_2_$__cuda_sm10x_tcgen05_guardrail_trap_unallocated_columns_being_dealloced) ;  /* 0x0000000000387944 */ /* 0x000fea0003c00000 */
.L_x_13:
[----:B------:R-:W-:Y:S01]  /*113f0*/  NOP ;  /* 0x0000000000007918 */ /* 0x000fe20000000000 */
[----:B--2---:R-:W-:Y:S05]  /*11400*/  EXIT ;  /* 0x000000000000794d */ /* 0x004fea0003800000 */
.L_x_8:
[----:B------:R-:W0:Y:S02]  /*11410*/  SYNCS.PHASECHK.TRANS64.TRYWAIT P3, [UR6], R101 ;  /* 0x00000065ff0075a7 */ /* 0x000e240008061106 */
[----:B0-----:R-:W-:Y:S05]  /*11420*/  @!P3 BRA `(.L_x_8) ;  /* 0xfffffffc00f8b947 */ /* 0x001fea000383ffff */
[----:B------:R-:W-:Y:S05]  /*11430*/  BRA `(.L_x_16) ;  /* 0xffffffa4003c7947 */ /* 0x000fea000383ffff */
.L_x_12:
[----:B------:R-:W1:Y:S02]  /*11440*/  SYNCS.PHASECHK.TRANS64.TRYWAIT P0, [UR6], R2 ;  /* 0x00000002ff0075a7 */ /* 0x000e640008001106 */
[----:B-1----:R-:W-:Y:S05]  /*11450*/  @!P0 BRA `(.L_x_12) ;  /* 0xfffffffc00f88947 */ /* 0x002fea000383ffff */
[----:B------:R-:W-:Y:S05]  /*11460*/  BRA `(.L_x_11) ;  /* 0xffffffe400bc7947 */ /* 0x000fea000383ffff */
        .weak           $__internal_0_$__cuda_sm10x_tcgen05_guardrail_trap_col_being_dealloced_not_returned_by_alloc
        .type           $__internal_0_$__cuda_sm10x_tcgen05_guardrail_trap_col_being_dealloced_not_returned_by_alloc,@function
        .size           $__internal_0_$__cuda_sm10x_tcgen05_guardrail_trap_col_being_dealloced_not_returned_by_alloc,($__internal_1_$__cuda_sm10x_tcgen05_guardrail_trap_phase_invalid_during_alloc - $__internal_0_$__cuda_sm10x_tcgen05_guardrail_trap_col_being_dealloced_not_returned_by_alloc)
$__internal_0_$__cuda_sm10x_tcgen05_guardrail_trap_col_being_dealloced_not_returned_by_alloc:
[----:B------:R-:W-:Y:S05]  /*11470*/  BPT.TRAP 0x1 ;  /* 0x000000040000795c */ /* 0x000fea0000300000 */
[----:B------:R-:W-:-:S04]  /*11480*/  IMAD.MOV.U32 R3, RZ, RZ, 0x0 ;  /* 0x00000000ff037424 */ /* 0x000fc800078e00ff */
[----:B------:R-:W-:Y:S05]  /*11490*/  RET.REL.NODEC R2 `(matmul_kernel) ;  /* 0xfffffee802d87950 */ /* 0x000fea0003c3ffff */
        .weak           $__internal_1_$__cuda_sm10x_tcgen05_guardrail_trap_phase_invalid_during_alloc
        .type           $__internal_1_$__cuda_sm10x_tcgen05_guardrail_trap_phase_invalid_during_alloc,@function
        .size           $__internal_1_$__cuda_sm10x_tcgen05_guardrail_trap_phase_invalid_during_alloc,($__internal_2_$__cuda_sm10x_tcgen05_guardrail_trap_unallocated_columns_being_dealloced - $__internal_1_$__cuda_sm10x_tcgen05_guardrail_trap_phase_invalid_during_alloc)
$__internal_1_$__cuda_sm10x_tcgen05_guardrail_trap_phase_invalid_during_alloc:
[----:B------:R-:W-:Y:S05]  /*114a0*/  BPT.TRAP 0x1 ;  /* 0x000000040000795c */ /* 0x000fea0000300000 */
[----:B------:R-:W-:-:S04]  /*114b0*/  IMAD.MOV.U32 R3, RZ, RZ, 0x0 ;  /* 0x00000000ff037424 */ /* 0x000fc800078e00ff */
[----:B------:R-:W-:Y:S05]  /*114c0*/  RET.REL.NODEC R2 `(matmul_kernel) ;  /* 0xfffffee802cc7950 */ /* 0x000fea0003c3ffff */
        .weak           $__internal_2_$__cuda_sm10x_tcgen05_guardrail_trap_unallocated_columns_being_dealloced
        .type           $__internal_2_$__cuda_sm10x_tcgen05_guardrail_trap_unallocated_columns_being_dealloced,@function
        .size           $__internal_2_$__cuda_sm10x_tcgen05_guardrail_trap_unallocated_columns_being_dealloced,(.L_x_20 - $__internal_2_$__cuda_sm10x_tcgen05_guardrail_trap_unallocated_columns_being_dealloced)
$__internal_2_$__cuda_sm10x_tcgen05_guardrail_trap_unallocated_columns_being_dealloced:
[----:B------:R-:W-:Y:S05]  /*114d0*/  BPT.TRAP 0x1 ;  /* 0x000000040000795c */ /* 0x000fea0000300000 */
[----:B------:R-:W-:-:S04]  /*114e0*/  IMAD.MOV.U32 R3, RZ, RZ, 0x0 ;  /* 0x00000000ff037424 */ /* 0x000fc800078e00ff */
[----:B------:R-:W-:Y:S05]  /*114f0*/  RET.REL.NODEC R2 `(matmul_kernel) ;  /* 0xfffffee802c07950 */ /* 0x000fea0003c3ffff */
.L_x_17:
[----:B------:R-:W-:-:S00]  /*11500*/  BRA `(.L_x_17) ;  /* 0xfffffffc00fc7947 */ /* 0x000fc0000383ffff */
[----:B------:R-:W-:-:S00]  /*11510*/  NOP ;  /* 0x0000000000007918 */ /* 0x000fc00000000000 */
        /* <DEDUP_REMOVED lines=14> */
.L_x_20:


//--------------------- .nv.shared.matmul_kernel  --------------------------
	.section	.nv.shared.matmul_kernel,"aw",@nobits
	.sectionflags	@""
	.align	16
	.zero		1024


//--------------------- .nv.shared.reserved.0     --------------------------
	.section	.nv.shared.reserved.0,"aw",@nobits
	.align	8
	.weak		__nv_reservedSMEM_offset_0_alias
	.size		__nv_reservedSMEM_offset_0_alias, 0, 64
	.other		__nv_reservedSMEM_offset_0_alias,@"STO_CUDA_RESERVED_SHARED STV_DEFAULT"
__nv_reservedSMEM_offset_0_alias:
	.zero		0
.nv.shared.reserved.0:
	.zero		64
	.weak		__nv_reservedSMEM_allocation_phase
	.type		__nv_reservedSMEM_allocation_phase,@object
	.size		__nv_reservedSMEM_allocation_phase,(.L_0 - __nv_reservedSMEM_allocation_phase)
__nv_reservedSMEM_allocation_phase:
	.zero		1
.L_0:
	.zero		7
	.weak		__nv_reservedSMEM_devtool_atexit_pc
	.type		__nv_reservedSMEM_devtool_atexit_pc,@object
	.size		__nv_reservedSMEM_devtool_atexit_pc,(__nv_reservedSMEM_allocation_mask - __nv_reservedSMEM_devtool_atexit_pc)
__nv_reservedSMEM_devtool_atexit_pc:
	.zero		8
	.weak		__nv_reservedSMEM_allocation_mask
	.type		__nv_reservedSMEM_allocation_mask,@object
	.size		__nv_reservedSMEM_allocation_mask,(.L_2 - __nv_reservedSMEM_allocation_mask)
__nv_reservedSMEM_allocation_mask:
	.zero		4
.L_2:


//--------------------- .nv.constant0.matmul_kernel --------------------------
	.section	.nv.constant0.matmul_kernel,"a",@progbits
	.sectionflags	@""
	.align	4
.nv.constant0.matmul_kernel:
	.zero		976


//--------------------- SYMBOLS --------------------------

	.type		.nv.reservedSmem.offset0,@object
	.size		.nv.reservedSmem.offset0,0x4
	.type		.nv.reservedSmem.cap,@object
	.size		.nv.reservedSmem.cap,0x4
